def gluon_wgmma(
    a_ptr,
    b_ptr,
    c_ptr,
    M,
    N,
    K,
    stride_am,
    stride_bk,
    stride_cm,
    BLOCK_M: gl.constexpr,
    BLOCK_N: gl.constexpr,
    BLOCK_K: gl.constexpr,
    DTYPE: gl.constexpr,
    A_LAYOUT: gl.constexpr,
    B_LAYOUT: gl.constexpr,
    C_LAYOUT: gl.constexpr,
    B_SHAPE: gl.constexpr,
    TRANS_B: gl.constexpr,
    NUM_BUFFERS: gl.constexpr,
    NUM_WARPS: gl.constexpr,
):
    a_desc = tma.make_tensor_descriptor(
        a_ptr, [M, K], [stride_am, 1], [BLOCK_M, BLOCK_K], A_LAYOUT
    )
    b_desc = tma.make_tensor_descriptor(
        b_ptr,
        [N, K] if TRANS_B else [K, N],
        [stride_bk, 1],
        B_SHAPE,
        B_LAYOUT,
    )
    c_desc = tma.make_tensor_descriptor(
        c_ptr, [M, N], [stride_cm, 1], [BLOCK_M, BLOCK_N], C_LAYOUT
    )

    a_bufs = gl.allocate_shared_memory(
        DTYPE, [NUM_BUFFERS, BLOCK_M, BLOCK_K], A_LAYOUT
    )
    b_bufs = gl.allocate_shared_memory(DTYPE, [NUM_BUFFERS] + B_SHAPE, B_LAYOUT)

    pid_m = gl.program_id(0)
    pid_n = gl.program_id(1)
    off_m = pid_m * BLOCK_M
    off_n = pid_n * BLOCK_N

    mma_layout: gl.constexpr = pick_wgmma_layout(DTYPE, BLOCK_M, BLOCK_N, NUM_WARPS)
    acc = warpgroup_mma_init(
        gl.zeros((BLOCK_M, BLOCK_N), dtype=gl.float32, layout=mma_layout)
    )

    bars = gl.allocate_shared_memory(
        gl.int64, [NUM_BUFFERS, 1], mbarrier.MBarrierLayout()
    )
    for i in gl.static_range(NUM_BUFFERS):
        mbarrier.init(bars.index(i), count=1)
    idx = 0
    phase = 0

    for k in range(0, K, BLOCK_K):
        a = a_bufs.index(idx)
        b = b_bufs.index(idx)
        bar = bars.index(idx)
        mbarrier.expect(bar, a_desc.block_type.nbytes + b_desc.block_type.nbytes)
        tma.async_copy_global_to_shared(a_desc, [off_m, k], bar, a)
        tma.async_copy_global_to_shared(
            b_desc, [off_n, k] if TRANS_B else [k, off_n], bar, b
        )
        mbarrier.wait(bar, phase=phase)

        if TRANS_B:
            b = b.permute((1, 0))
        acc = warpgroup_mma_wait(num_outstanding=0, deps=(acc,))
        acc = warpgroup_mma(a, b, acc, is_async=True)

        idx += 1
        if idx == NUM_BUFFERS:
            idx = 0
            phase ^= 1

    acc = warpgroup_mma_wait(num_outstanding=0, deps=(acc,))
    for i in gl.static_range(NUM_BUFFERS):
        mbarrier.invalidate(bars.index(i))

    c_smem = gl.allocate_shared_memory(DTYPE, [BLOCK_M, BLOCK_N], C_LAYOUT)
    c_smem.store(acc.to(DTYPE))
    fence_async_shared()
    tma.async_copy_shared_to_global(c_desc, [off_m, off_n], c_smem)
    tma.store_wait(pendings=0)

# config = {"BLOCK_K": 128, "BLOCK_M": 128, "BLOCK_N": 64, "arch": "sm_90", "dtype": "fp16", "num_buffers": 3, "num_warps": 8, "trans_b": 1}
# arch = sm_90


// ===== COMPILED SASS (sm_90a) =====

	.target	sm_90a

	.elftype	@"ET_EXEC"


//--------------------- .note.nv.tkinfo           --------------------------
	.section	.note.nv.tkinfo,"",@"SHT_NOTE"
	.sectionflags	@"SHF_NOTE_NV_TKINFO"
	.tkinfo
        /*0018*/ 	.word	0x00000002
        /*0030*/ 	.string	""
        /*0030*/ 	.string	"ptxas"
        /*0030*/ 	.string	"Cuda compilation tools, release 13.0, V13.0.88"
        /*0030*/ 	.string	"Build cuda_13.0.r13.0/compiler.36424714_0"
        /*0030*/ 	.string	"-v  -suppress-debug-info  -lineinfo  -arch sm_90a "



//--------------------- .note.nv.cuinfo           --------------------------
	.section	.note.nv.cuinfo,"",@"SHT_NOTE"
	.sectionflags	@"SHF_NOTE_NV_CUINFO"
        /*0018*/ 	.short	0x0002
        /*001a*/ 	.short	0x005a
        /*001c*/ 	.short	0x0082
	.zero		2


//--------------------- .nv.info                  --------------------------
	.section	.nv.info,"",@"SHT_CUDA_INFO"
	.align	4


	//----- nvinfo : EIATTR_REGCOUNT
	.align		4
        /*0000*/ 	.byte	0x04, 0x2f
        /*0002*/ 	.short	(.L_1 - .L_0)
	.align		4
.L_0:
        /*0004*/ 	.word	index@(gluon_wgmma)
        /*0008*/ 	.word	0x0000003a


	//----- nvinfo : EIATTR_FRAME_SIZE
	.align		4
.L_1:
        /*000c*/ 	.byte	0x04, 0x11
        /*000e*/ 	.short	(.L_3 - .L_2)
	.align		4
.L_2:
        /*0010*/ 	.word	index@(gluon_wgmma)
        /*0014*/ 	.word	0x00000000


	//----- nvinfo : EIATTR_MIN_STACK_SIZE
	.align		4
.L_3:
        /*0018*/ 	.byte	0x04, 0x12
        /*001a*/ 	.short	(.L_5 - .L_4)
	.align		4
.L_4:
        /*001c*/ 	.word	index@(gluon_wgmma)
        /*0020*/ 	.word	0x00000000
.L_5:


//--------------------- .nv.compat                --------------------------
	.section	.nv.compat,"",@"SHT_CUDA_COMPAT_INFO"
	.align	4
        /*0000*/ 	.byte	0x02, 0x09, 0x01, 0x00, 0x02, 0x02, 0x04, 0x00, 0x02, 0x05, 0x05, 0x00, 0x03, 0x07, 0x01, 0x01
        /*0010*/ 	.byte	0x02, 0x03, 0x03, 0x00, 0x02, 0x06, 0x01, 0x00, 0x04, 0x0b, 0x08, 0x00, 0x00, 0x00, 0x00, 0x00
        /*0020*/ 	.byte	0x00, 0x00, 0x00, 0x00


//--------------------- .nv.info.gluon_wgmma      --------------------------
	.section	.nv.info.gluon_wgmma,"",@"SHT_CUDA_INFO"
	.sectionflags	@""
	.align	4


	//----- nvinfo : EIATTR_CUDA_API_VERSION
	.align		4
        /*0000*/ 	.byte	0x04, 0x37
        /*0002*/ 	.short	(.L_7 - .L_6)
.L_6:
        /*0004*/ 	.word	0x00000082


	//----- nvinfo : EIATTR_KPARAM_INFO
	.align		4
.L_7:
        /*0008*/ 	.byte	0x04, 0x17
        /*000a*/ 	.short	(.L_9 - .L_8)
.L_8:
        /*000c*/ 	.word	0x00000000
        /*0010*/ 	.short	0x000a
        /*0012*/ 	.short	0x0048
        /*0014*/ 	.byte	0x00, 0xf4, 0x21, 0x00


	//----- nvinfo : EIATTR_KPARAM_INFO
	.align		4
.L_9:
        /*0018*/ 	.byte	0x04, 0x17
        /*001a*/ 	.short	(.L_11 - .L_10)
.L_10:
        /*001c*/ 	.word	0x00000000
        /*0020*/ 	.short	0x0009
        /*0022*/ 	.short	0x0040
        /*0024*/ 	.byte	0x00, 0xf4, 0x21, 0x00


	//----- nvinfo : EIATTR_KPARAM_INFO
	.align		4
.L_11:
        /*0028*/ 	.byte	0x04, 0x17
        /*002a*/ 	.short	(.L_13 - .L_12)
.L_12:
        /*002c*/ 	.word	0x00000000
        /*0030*/ 	.short	0x0008
        /*0032*/ 	.short	0x0038
        /*0034*/ 	.byte	0x00, 0xf0, 0x21, 0x00


	//----- nvinfo : EIATTR_KPARAM_INFO
	.align		4
.L_13:
        /*0038*/ 	.byte	0x04, 0x17
        /*003a*/ 	.short	(.L_15 - .L_14)
.L_14:
        /*003c*/ 	.word	0x00000000
        /*0040*/ 	.short	0x0007
        /*0042*/ 	.short	0x0030
        /*0044*/ 	.byte	0x00, 0xf0, 0x21, 0x00


	//----- nvinfo : EIATTR_KPARAM_INFO
	.align		4
.L_15:
        /*0048*/ 	.byte	0x04, 0x17
        /*004a*/ 	.short	(.L_17 - .L_16)
.L_16:
        /*004c*/ 	.word	0x00000000
        /*0050*/ 	.short	0x0006
        /*0052*/ 	.short	0x0028
        /*0054*/ 	.byte	0x00, 0xf0, 0x21, 0x00


	//----- nvinfo : EIATTR_KPARAM_INFO
	.align		4
.L_17:
        /*0058*/ 	.byte	0x04, 0x17
        /*005a*/ 	.short	(.L_19 - .L_18)
.L_18:
        /*005c*/ 	.word	0x00000000
        /*0060*/ 	.short	0x0005
        /*0062*/ 	.short	0x0020
        /*0064*/ 	.byte	0x00, 0xf0, 0x11, 0x00


	//----- nvinfo : EIATTR_KPARAM_INFO
	.align		4
.L_19:
        /*0068*/ 	.byte	0x04, 0x17
        /*006a*/ 	.short	(.L_21 - .L_20)
.L_20:
        /*006c*/ 	.word	0x00000000
        /*0070*/ 	.short	0x0004
        /*0072*/ 	.short	0x001c
        /*0074*/ 	.byte	0x00, 0xf0, 0x11, 0x00


	//----- nvinfo : EIATTR_KPARAM_INFO
	.align		4
.L_21:
        /*0078*/ 	.byte	0x04, 0x17
        /*007a*/ 	.short	(.L_23 - .L_22)
.L_22:
        /*007c*/ 	.word	0x00000000
        /*0080*/ 	.short	0x0003
        /*0082*/ 	.short	0x0018
        /*0084*/ 	.byte	0x00, 0xf0, 0x11, 0x00


	//----- nvinfo : EIATTR_KPARAM_INFO
	.align		4
.L_23:
        /*0088*/ 	.byte	0x04, 0x17
        /*008a*/ 	.short	(.L_25 - .L_24)
.L_24:
        /*008c*/ 	.word	0x00000000
        /*0090*/ 	.short	0x0002
        /*0092*/ 	.short	0x0010
        /*0094*/ 	.byte	0x00, 0xf4, 0x21, 0x00


	//----- nvinfo : EIATTR_KPARAM_INFO
	.align		4
.L_25:
        /*0098*/ 	.byte	0x04, 0x17
        /*009a*/ 	.short	(.L_27 - .L_26)
.L_26:
        /*009c*/ 	.word	0x00000000
        /*00a0*/ 	.short	0x0001
        /*00a2*/ 	.short	0x0008
        /*00a4*/ 	.byte	0x00, 0xf4, 0x21, 0x00


	//----- nvinfo : EIATTR_KPARAM_INFO
	.align		4
.L_27:
        /*00a8*/ 	.byte	0x04, 0x17
        /*00aa*/ 	.short	(.L_29 - .L_28)
.L_28:
        /*00ac*/ 	.word	0x00000000
        /*00b0*/ 	.short	0x0000
        /*00b2*/ 	.short	0x0000
        /*00b4*/ 	.byte	0x00, 0xf4, 0x21, 0x00


	//----- nvinfo : EIATTR_SPARSE_MMA_MASK
	.align		4
.L_29:
        /*00b8*/ 	.byte	0x03, 0x50
        /*00ba*/ 	.short	0x0000


	//----- nvinfo : EIATTR_MAXREG_COUNT
	.align		4
        /*00bc*/ 	.byte	0x03, 0x1b
        /*00be*/ 	.short	0x00ff


	//----- nvinfo : EIATTR_NUM_BARRIERS
	.align		4
        /*00c0*/ 	.byte	0x02, 0x4c
        /*00c2*/ 	.byte	0x01
	.zero		1


	//----- nvinfo : EIATTR_MERCURY_ISA_VERSION
	.align		4
        /*00c4*/ 	.byte	0x03, 0x5f
        /*00c6*/ 	.short	0x0101


	//----- nvinfo : EIATTR_INT_WARP_WIDE_INSTR_OFFSETS
	.align		4
        /*00c8*/ 	.byte	0x04, 0x31
        /*00ca*/ 	.short	(.L_31 - .L_30)


	//   ....[0]....
.L_30:
        /*00cc*/ 	.word	0x00001350


	//   ....[1]....
        /*00d0*/ 	.word	0x00001370


	//   ....[2]....
        /*00d4*/ 	.word	0x00001380


	//   ....[3]....
        /*00d8*/ 	.word	0x00001460


	//   ....[4]....
        /*00dc*/ 	.word	0x00001730


	//   ....[5]....
        /*00e0*/ 	.word	0x00001740


	//   ....[6]....
        /*00e4*/ 	.word	0x000017c0


	//   ....[7]....
        /*00e8*/ 	.word	0x000017f0


	//   ....[8]....
        /*00ec*/ 	.word	0x00001e20


	//   ....[9]....
        /*00f0*/ 	.word	0x00001e30


	//----- nvinfo : EIATTR_COOP_GROUP_MASK_REGIDS
	.align		4
.L_31:
        /*00f4*/ 	.byte	0x04, 0x29
        /*00f6*/ 	.short	(.L_33 - .L_32)


	//   ....[0]....
.L_32:
        /*00f8*/ 	.word	0xffffffff


	//   ....[1]....
        /*00fc*/ 	.word	0xffffffff


	//   ....[2]....
        /*0100*/ 	.word	0xffffffff


	//----- nvinfo : EIATTR_COOP_GROUP_INSTR_OFFSETS
	.align		4
.L_33:
        /*0104*/ 	.byte	0x04, 0x28
        /*0106*/ 	.short	(.L_35 - .L_34)


	//   ....[0]....
.L_34:
        /*0108*/ 	.word	0x00000150


	//   ....[1]....
        /*010c*/ 	.word	0x00000700


	//   ....[2]....
        /*0110*/ 	.word	0x00000cf0


	//----- nvinfo : EIATTR_MBARRIER_INSTR_OFFSETS
	.align		4
.L_35:
        /*0114*/ 	.byte	0x04, 0x39
        /*0116*/ 	.short	(.L_37 - .L_36)


	//   ....[0]....
.L_36:
        /*0118*/ 	.word	0x000014c0
        /*011c*/ 	.word	0x000000ff
        /*0120*/ 	.word	0x00024000
        /*0124*/ 	.short	0x0100
        /*0126*/ 	.byte	0x0c
	.zero		1


	//   ....[1]....
        /*0128*/ 	.word	0x000014e0
        /*012c*/ 	.word	0x000000ff
        /*0130*/ 	.word	0x00024008
        /*0134*/ 	.short	0x0100
        /*0136*/ 	.byte	0x0c
	.zero		1


	//   ....[2]....
        /*0138*/ 	.word	0x00001510
        /*013c*/ 	.word	0x000000ff
        /*0140*/ 	.word	0x00024010
        /*0144*/ 	.short	0x0100
        /*0146*/ 	.byte	0x0c
	.zero		1


	//   ....[3]....
        /*0148*/ 	.word	0x000018a0
        /*014c*/ 	.word	0x000000ff
        /*0150*/ 	.word	0x00024000
        /*0154*/ 	.short	0x010a
        /*0156*/ 	.byte	0x20
	.zero		1


	//   ....[4]....
        /*0158*/ 	.word	0x00001cc0
        /*015c*/ 	.word	0x000000ff
        /*0160*/ 	.word	0x00024000
        /*0164*/ 	.short	0x0108
        /*0166*/ 	.byte	0x0c
	.zero		1


	//   ....[5]....
        /*0168*/ 	.word	0x00001de0
        /*016c*/ 	.word	0x000000ff
        /*0170*/ 	.word	0x00024008
        /*0174*/ 	.short	0x0108
        /*0176*/ 	.byte	0x0c
	.zero		1


	//   ....[6]....
        /*0178*/ 	.word	0x00001e60
        /*017c*/ 	.word	0x000000ff
        /*0180*/ 	.word	0x00024010
        /*0184*/ 	.short	0x0108
        /*0186*/ 	.byte	0x0c
	.zero		1


	//   ....[7]....
        /*0188*/ 	.word	0x00001f30
        /*018c*/ 	.word	0x000000ff
        /*0190*/ 	.word	0x00024000
        /*0194*/ 	.short	0x010a
        /*0196*/ 	.byte	0x20
	.zero		1


	//----- nvinfo : EIATTR_NUM_MBARRIERS
	.align		4
.L_37:
        /*0198*/ 	.byte	0x03, 0x38
        /*019a*/ 	.short	0x0003


	//----- nvinfo : EIATTR_EXIT_INSTR_OFFSETS
	.align		4
        /*019c*/ 	.byte	0x04, 0x1c
        /*019e*/ 	.short	(.L_39 - .L_38)


	//   ....[0]....
.L_38:
        /*01a0*/ 	.word	0x00001f20


	//----- nvinfo : EIATTR_REQNTID
	.align		4
.L_39:
        /*01a4*/ 	.byte	0x04, 0x10
        /*01a6*/ 	.short	(.L_41 - .L_40)
.L_40:
        /*01a8*/ 	.word	0x00000100
        /*01ac*/ 	.word	0x00000001
        /*01b0*/ 	.word	0x00000001


	//----- nvinfo : EIATTR_CRS_STACK_SIZE
	.align		4
.L_41:
        /*01b4*/ 	.byte	0x04, 0x1e
        /*01b6*/ 	.short	(.L_43 - .L_42)
.L_42:
        /*01b8*/ 	.word	0x00000000


	//----- nvinfo : EIATTR_CBANK_PARAM_SIZE
	.align		4
.L_43:
        /*01bc*/ 	.byte	0x03, 0x19
        /*01be*/ 	.short	0x0050


	//----- nvinfo : EIATTR_PARAM_CBANK
	.align		4
        /*01c0*/ 	.byte	0x04, 0x0a
        /*01c2*/ 	.short	(.L_45 - .L_44)
	.align		4
.L_44:
        /*01c4*/ 	.word	index@(.nv.constant0.gluon_wgmma)
        /*01c8*/ 	.short	0x0210
        /*01ca*/ 	.short	0x0050


	//----- nvinfo : EIATTR_SW_WAR
	.align		4
.L_45:
        /*01cc*/ 	.byte	0x04, 0x36
        /*01ce*/ 	.short	(.L_47 - .L_46)
.L_46:
        /*01d0*/ 	.word	0x00000008
.L_47:


//--------------------- .nv.callgraph             --------------------------
	.section	.nv.callgraph,"",@"SHT_CUDA_CALLGRAPH"
	.align	4
	.sectionentsize	8
	.align		4
        /*0000*/ 	.word	0x00000000
	.align		4
        /*0004*/ 	.word	0xffffffff
	.align		4
        /*0008*/ 	.word	0x00000000
	.align		4
        /*000c*/ 	.word	0xfffffffe
	.align		4
        /*0010*/ 	.word	0x00000000
	.align		4
        /*0014*/ 	.word	0xfffffffd
	.align		4
        /*0018*/ 	.word	0x00000000
	.align		4
        /*001c*/ 	.word	0xfffffffc


//--------------------- .text.gluon_wgmma         --------------------------
	.section	.text.gluon_wgmma,"ax",@progbits
	.align	128
        .global         gluon_wgmma
        .type           gluon_wgmma,@function
        .size           gluon_wgmma,(.L_x_52 - gluon_wgmma)
        .other          gluon_wgmma,@"STO_CUDA_ENTRY STV_DEFAULT"
gluon_wgmma:
.text.gluon_wgmma:
[----:B------:R-:W-:Y:S01]  /*0000*/  LDC R1, c[0x0][0x28] ;  /* 0x00000a00ff017b82 */ /* 0x000fe20000000800 */
[----:B------:R-:W1:Y:S07]  /*0010*/  S2R R0, SR_TID.X ;  /* 0x0000000000007919 */ /* 0x000e6e0000002100 */
[----:B------:R-:W2:Y:S01]  /*0020*/  S2UR UR4, SR_CgaCtaId ;  /* 0x00000000000479c3 */ /* 0x000ea20000008800 */
[----:B------:R-:W-:Y:S01]  /*0030*/  UMOV UR12, 0x400 ;  /* 0x00000400000c7882 */ /* 0x000fe20000000000 */
[----:B------:R-:W-:Y:S01]  /*0040*/  ULDC UR6, c[0x0][0xc] ;  /* 0x0000030000067ab9 */ /* 0x000fe20000000800 */
[----:B------:R-:W-:Y:S01]  /*0050*/  ULDC.64 UR28, c[0x0][0x250] ;  /* 0x00009400001c7ab9 */ /* 0x000fe20000000a00 */
[----:B------:R-:W-:Y:S04]  /*0060*/  BSSY B0, `(.L_x_0) ;  /* 0x000001f000007945 */ /* 0x000fe80003800000 */
[----:B------:R-:W3:Y:S08]  /*0070*/  LDC R2, c[0x0][0x228] ;  /* 0x00008a00ff027b82 */ /* 0x000ef00000000800 */
[----:B------:R-:W4:Y:S08]  /*0080*/  LDC R8, c[0x0][0x230] ;  /* 0x00008c00ff087b82 */ /* 0x000f300000000800 */
[----:B------:R-:W-:Y:S01]  /*0090*/  S2UR UR15, SR_CTAID.Y ;  /* 0x00000000000f79c3 */ /* 0x000fe20000002600 */
[----:B--2---:R-:W-:-:S03]  /*00a0*/  ULEA UR12, UR4, UR12, 0x18 ;  /* 0x0000000c040c7291 */ /* 0x004fc6000f8ec03f */
[----:B------:R-:W-:Y:S01]  /*00b0*/  ULDC UR4, c[0x0][0x10] ;  /* 0x0000040000047ab9 */ /* 0x000fe20000000800 */
[----:B-1----:R-:W-:-:S03]  /*00c0*/  LOP3.LUT R6, R0, 0xff, RZ, 0xc0, !PT ;  /* 0x000000ff00067812 */ /* 0x002fc600078ec0ff */
[----:B------:R-:W1:Y:S01]  /*00d0*/  S2UR UR5, SR_CTAID.Z ;  /* 0x00000000000579c3 */ /* 0x000e620000002700 */
[----:B---3--:R-:W-:Y:S01]  /*00e0*/  VIADD R2, R2, 0xffffffff ;  /* 0xffffffff02027836 */ /* 0x008fe20000000000 */
[C---:B------:R-:W-:Y:S02]  /*00f0*/  ISETP.GE.U32.AND P0, PT, R6.reuse, 0x20, PT ;  /* 0x000000200600780c */ /* 0x040fe40003f06070 */
[C---:B------:R-:W-:Y:S02]  /*0100*/  ISETP.NE.U32.AND P2, PT, R6.reuse, RZ, PT ;  /* 0x000000ff0600720c */ /* 0x040fe40003f45070 */
[----:B------:R-:W-:Y:S02]  /*0110*/  LEA R11, R6, UR12, 0x2 ;  /* 0x0000000c060b7c11 */ /* 0x000fe4000f8e10ff */
[----:B------:R-:W2:Y:S01]  /*0120*/  S2UR UR30, SR_CTAID.X ;  /* 0x00000000001e79c3 */ /* 0x000ea20000002500 */
[----:B----4-:R-:W-:-:S06]  /*0130*/  VIADD R9, R8, 0xffffffff ;  /* 0xffffffff08097836 */ /* 0x010fcc0000000000 */
[----:B------:R3:W-:Y:S01]  /*0140*/  @!P0 STS [R11], RZ ;  /* 0x000000ff0b008388 */ /* 0x0007e20000000800 */
[----:B------:R-:W-:-:S03]  /*0150*/  NOP ;  /* 0x0000000000007918 */ /* 0x000fc60000000000 */
[----:B------:R3:W-:Y:S01]  /*0160*/  @!P2 STS [UR12+0x24], R2 ;  /* 0x00002402ff00a988 */ /* 0x0007e2000800080c */
[----:B-1----:R-:W-:-:S03]  /*0170*/  UIMAD UR4, UR5, UR4, UR15 ;  /* 0x00000004050472a4 */ /* 0x002fc6000f8e020f */
[----:B------:R3:W-:Y:S01]  /*0180*/  @!P2 STS [UR12+0x20], R9 ;  /* 0x00002009ff00a988 */ /* 0x0007e2000800080c */
[----:B--2---:R-:W-:-:S04]  /*0190*/  UIMAD UR4, UR4, UR6, UR30 ;  /* 0x00000006040472a4 */ /* 0x004fc8000f8e021e */
[----:B------:R-:W-:-:S03]  /*01a0*/  UIMAD UR5, UR4, 0x180, URZ ;  /* 0x00000180040578a4 */ /* 0x000fc6000f8e023f */
[----:B------:R-:W-:Y:S01]  /*01b0*/  UMOV UR4, URZ ;  /* 0x0000003f00047c82 */ /* 0x000fe20008000000 */
[----:B------:R-:W-:-:S04]  /*01c0*/  UIADD3 UR20, UP0, UR5, UR28, URZ ;  /* 0x0000001c05147290 */ /* 0x000fc8000ff1e03f */
[----:B------:R-:W-:Y:S01]  /*01d0*/  ULEA.HI.X.SX32 UR21, UR5, UR29, 0x1, UP0 ;  /* 0x0000001d05157291 */ /* 0x000fe200080f0e3f */
[----:B---3--:R-:W-:Y:S11]  /*01e0*/  @P2 BRA `(.L_x_1) ;  /* 0x0000000000182947 */ /* 0x008ff60003800000 */
[----:B------:R-:W1:Y:S01]  /*01f0*/  LDS R3, [UR12+0x8] ;  /* 0x0000080cff037984 */ /* 0x000e620008000800 */
[----:B------:R-:W2:Y:S01]  /*0200*/  LDC.64 R12, c[0x0][0x210] ;  /* 0x00008400ff0c7b82 */ /* 0x000ea20000000a00 */
[----:B------:R-:W-:Y:S02]  /*0210*/  IMAD.MOV.U32 R4, RZ, RZ, 0x70 ;  /* 0x00000070ff047424 */ /* 0x000fe400078e00ff */
[----:B--2---:R2:W-:Y:S03]  /*0220*/  STS.64 [UR12], R12 ;  /* 0x0000000cff007988 */ /* 0x0045e60008000a0c */
[----:B-1----:R-:W-:-:S05]  /*0230*/  LOP3.LUT R3, R3, 0x10, R4, 0xd8, !PT ;  /* 0x0000001003037812 */ /* 0x002fca00078ed804 */
[----:B------:R2:W-:Y:S02]  /*0240*/  STS [UR12+0x8], R3 ;  /* 0x00000803ff007988 */ /* 0x0005e4000800080c */
.L_x_1:
[----:B------:R-:W-:Y:S05]  /*0250*/  BSYNC B0 ;  /* 0x0000000000007941 */ /* 0x000fea0003800000 */
.L_x_0:
[----:B------:R-:W-:Y:S04]  /*0260*/  BSSY B0, `(.L_x_2) ;  /* 0x000000a000007945 */ /* 0x000fe80003800000 */
[----:B------:R-:W-:Y:S05]  /*0270*/  @P2 BRA `(.L_x_3) ;  /* 0x0000000000202947 */ /* 0x000fea0003800000 */
[----:B--2---:R-:W1:Y:S01]  /*0280*/  LDS R3, [UR12+0x34] ;  /* 0x0000340cff037984 */ /* 0x004e620008000800 */
[----:B------:R-:W-:Y:S02]  /*0290*/  IMAD.MOV.U32 R4, RZ, RZ, 0x3f000000 ;  /* 0x3f000000ff047424 */ /* 0x000fe400078e00ff */
[----:B------:R-:W-:Y:S01]  /*02a0*/  @!P2 IMAD.MOV.U32 R5, RZ, RZ, 0x7f ;  /* 0x0000007fff05a424 */ /* 0x000fe200078e00ff */
[----:B------:R-:W2:Y:S02]  /*02b0*/  @!P2 LDS R10, [UR12+0x38] ;  /* 0x0000380cff0aa984 */ /* 0x000ea40008000800 */
[----:B-1----:R-:W-:Y:S02]  /*02c0*/  LOP3.LUT R3, R3, 0xff000000, R4, 0xb8, !PT ;  /* 0xff00000003037812 */ /* 0x002fe400078eb804 */
[----:B--2---:R-:W-:-:S03]  /*02d0*/  @!P2 LOP3.LUT R4, R10, 0xff, R5, 0xb8, !PT ;  /* 0x000000ff0a04a812 */ /* 0x004fc600078eb805 */
[----:B------:R1:W-:Y:S04]  /*02e0*/  STS [UR12+0x34], R3 ;  /* 0x00003403ff007988 */ /* 0x0003e8000800080c */
[----:B------:R1:W-:Y:S02]  /*02f0*/  @!P2 STS [UR12+0x38], R4 ;  /* 0x00003804ff00a988 */ /* 0x0003e4000800080c */
.L_x_3:
[----:B------:R-:W-:Y:S05]  /*0300*/  BSYNC B0 ;  /* 0x0000000000007941 */ /* 0x000fea0003800000 */
.L_x_2:
[----:B------:R-:W-:Y:S04]  /*0310*/  BSSY B0, `(.L_x_4) ;  /* 0x000000e000007945 */ /* 0x000fe80003800000 */
[----:B------:R-:W-:Y:S05]  /*0320*/  @P2 BRA `(.L_x_5) ;  /* 0x0000000000302947 */ /* 0x000fea0003800000 */
[----:B-1----:R-:W1:Y:S01]  /*0330*/  LDS R4, [UR12+0x34] ;  /* 0x0000340cff047984 */ /* 0x002e620008000800 */
[----:B--2---:R-:W2:Y:S03]  /*0340*/  LDC.64 R12, c[0x0][0x238] ;  /* 0x00008e00ff0c7b82 */ /* 0x004ea60000000a00 */
[----:B------:R-:W3:Y:S01]  /*0350*/  LDS R3, [UR12+0x1c] ;  /* 0x00001c0cff037984 */ /* 0x000ee20008000800 */
[C---:B--2---:R-:W-:Y:S01]  /*0360*/  SHF.L.U64.HI R10, R12.reuse, 0x1, R13 ;  /* 0x000000010c0a7819 */ /* 0x044fe2000001020d */
[----:B------:R-:W-:-:S03]  /*0370*/  IMAD.SHL.U32 R5, R12, 0x2, RZ ;  /* 0x000000020c057824 */ /* 0x000fc600078e00ff */
[--C-:B------:R-:W-:Y:S02]  /*0380*/  SHF.R.U32.HI R12, RZ, 0x4, R10.reuse ;  /* 0x00000004ff0c7819 */ /* 0x100fe4000001160a */
[----:B------:R-:W-:-:S05]  /*0390*/  SHF.R.U64 R5, R5, 0x4, R10 ;  /* 0x0000000405057819 */ /* 0x000fca000000120a */
[----:B------:R4:W-:Y:S01]  /*03a0*/  STS [UR12+0xc], R5 ;  /* 0x00000c05ff007988 */ /* 0x0009e2000800080c */
[----:B-1----:R-:W-:Y:S02]  /*03b0*/  LOP3.LUT R4, R4, 0x7, RZ, 0xb8, !PT ;  /* 0x0000000704047812 */ /* 0x002fe400078eb8ff */
[----:B---3--:R-:W-:-:S03]  /*03c0*/  LOP3.LUT R3, R3, 0xf, R12, 0xb8, !PT ;  /* 0x0000000f03037812 */ /* 0x008fc600078eb80c */
[----:B------:R4:W-:Y:S04]  /*03d0*/  STS [UR12+0x34], R4 ;  /* 0x00003404ff007988 */ /* 0x0009e8000800080c */
[----:B------:R4:W-:Y:S02]  /*03e0*/  STS [UR12+0x1c], R3 ;  /* 0x00001c03ff007988 */ /* 0x0009e4000800080c */
.L_x_5:
[----:B------:R-:W-:Y:S05]  /*03f0*/  BSYNC B0 ;  /* 0x0000000000007941 */ /* 0x000fea0003800000 */
.L_x_4:
[----:B------:R-:W-:Y:S04]  /*0400*/  BSSY B1, `(.L_x_6) ;  /* 0x000001a000017945 */ /* 0x000fe80003800000 */
[----:B------:R-:W-:Y:S04]  /*0410*/  BSSY B0, `(.L_x_7) ;  /* 0x0000015000007945 */ /* 0x000fe80003800000 */
[----:B------:R-:W-:Y:S05]  /*0420*/  @P2 BRA `(.L_x_8) ;  /* 0x0000000000202947 */ /* 0x000fea0003800000 */
[----:B-12-4-:R-:W1:Y:S02]  /*0430*/  LDS R3, [UR12+0x34] ;  /* 0x0000340cff037984 */ /* 0x016e640008000800 */
[----:B-1----:R-:W-:-:S05]  /*0440*/  LOP3.LUT R3, R3, 0x38, RZ, 0xb8, !PT ;  /* 0x0000003803037812 */ /* 0x002fca00078eb8ff */
[----:B------:R1:W-:Y:S01]  /*0450*/  STS [UR12+0x34], R3 ;  /* 0x00003403ff007988 */ /* 0x0003e2000800080c */
[----:B------:R-:W-:Y:S05]  /*0460*/  @P2 BRA `(.L_x_9) ;  /* 0x0000000000202947 */ /* 0x000fea0003800000 */
[----:B-1----:R-:W1:Y:S01]  /*0470*/  LDS R3, [UR12+0x8] ;  /* 0x0000080cff037984 */ /* 0x002e620008000800 */
[----:B------:R-:W-:-:S05]  /*0480*/  IMAD.MOV.U32 R4, RZ, RZ, 0x780 ;  /* 0x00000780ff047424 */ /* 0x000fca00078e00ff */
[----:B-1----:R-:W-:-:S05]  /*0490*/  LOP3.LUT R3, R3, 0x300, R4, 0xd8, !PT ;  /* 0x0000030003037812 */ /* 0x002fca00078ed804 */
[----:B------:R3:W-:Y:S02]  /*04a0*/  STS [UR12+0x8], R3 ;  /* 0x00000803ff007988 */ /* 0x0007e4000800080c */
.L_x_8:
[----:B------:R-:W-:Y:S05]  /*04b0*/  @P2 BRA `(.L_x_10) ;  /* 0x0000000000282947 */ /* 0x000fea0003800000 */
[----:B-1234-:R-:W1:Y:S02]  /*04c0*/  LDS R3, [UR12+0x8] ;  /* 0x0000080cff037984 */ /* 0x01ee640008000800 */
[----:B-1----:R-:W-:-:S05]  /*04d0*/  LOP3.LUT R3, R3, 0x1800, RZ, 0xb8, !PT ;  /* 0x0000180003037812 */ /* 0x002fca00078eb8ff */
[----:B------:R2:W-:Y:S02]  /*04e0*/  STS [UR12+0x8], R3 ;  /* 0x00000803ff007988 */ /* 0x0005e4000800080c */
.L_x_9:
[----:B------:R-:W-:Y:S05]  /*04f0*/  @P2 BREAK B0 ;  /* 0x0000000000002942 */ /* 0x000fea0003800000 */
[----:B------:R-:W-:Y:S05]  /*0500*/  @P2 BRA `(.L_x_11) ;  /* 0x0000000000242947 */ /* 0x000fea0003800000 */
[----:B------:R-:W3:Y:S01]  /*0510*/  LDS R4, [UR12+0x8] ;  /* 0x0000080cff047984 */ /* 0x000ee20008000800 */
[----:B-12---:R-:W-:-:S05]  /*0520*/  IMAD.MOV.U32 R3, RZ, RZ, 0x6000 ;  /* 0x00006000ff037424 */ /* 0x006fca00078e00ff */
[----:B---3--:R-:W-:-:S04]  /*0530*/  LOP3.LUT R3, R4, 0x6000, R3, 0xd8, !PT ;  /* 0x0000600004037812 */ /* 0x008fc800078ed803 */
[----:B------:R-:W-:-:S05]  /*0540*/  LOP3.LUT R3, R3, 0x400000, RZ, 0xb8, !PT ;  /* 0x0040000003037812 */ /* 0x000fca00078eb8ff */
[----:B------:R5:W-:Y:S02]  /*0550*/  STS [UR12+0x8], R3 ;  /* 0x00000803ff007988 */ /* 0x000be4000800080c */
.L_x_10:
[----:B------:R-:W-:Y:S05]  /*0560*/  BSYNC B0 ;  /* 0x0000000000007941 */ /* 0x000fea0003800000 */
.L_x_7:
[----:B-12345:R-:W1:Y:S02]  /*0570*/  @!P2 LDS R3, [UR12+0x8] ;  /* 0x0000080cff03a984 */ /* 0x03ee640008000800 */
[----:B-1----:R-:W-:-:S05]  /*0580*/  @!P2 LOP3.LUT R3, R3, 0x8000, RZ, 0xb8, !PT ;  /* 0x000080000303a812 */ /* 0x002fca00078eb8ff */
[----:B------:R3:W-:Y:S02]  /*0590*/  @!P2 STS [UR12+0x8], R3 ;  /* 0x00000803ff00a988 */ /* 0x0007e4000800080c */
.L_x_11:
[----:B------:R-:W-:Y:S05]  /*05a0*/  BSYNC B1 ;  /* 0x0000000000017941 */ /* 0x000fea0003800000 */
.L_x_6:
[----:B------:R-:W-:Y:S05]  /*05b0*/  WARPSYNC.ALL ;  /* 0x0000000000007948 */ /* 0x000fea0003800000 */
[----:B------:R-:W-:Y:S05]  /*05c0*/  @P0 BRA `(.L_x_12) ;  /* 0x0000000000280947 */ /* 0x000fea0003800000 */
[----:B-123--:R-:W1:Y:S01]  /*05d0*/  S2R R3, SR_LANEID ;  /* 0x0000000000037919 */ /* 0x00ee620000000000 */
[----:B------:R-:W-:Y:S05]  /*05e0*/  WARPSYNC.ALL ;  /* 0x0000000000007948 */ /* 0x000fea0003800000 */
[----:B-1----:R-:W-:-:S05]  /*05f0*/  IMAD.SHL.U32 R3, R3, 0x4, RZ ;  /* 0x0000000403037824 */ /* 0x002fca00078e00ff */
[----:B------:R-:W1:Y:S01]  /*0600*/  LDS R7, [R3+UR12] ;  /* 0x0000000c03077984 */ /* 0x000e620008000800 */
[----:B------:R-:W-:-:S05]  /*0610*/  IADD3 R4, P1, R3, UR20, RZ ;  /* 0x0000001403047c10 */ /* 0x000fca000ff3e0ff */
[----:B------:R-:W-:-:S05]  /*0620*/  IMAD.X R5, RZ, RZ, UR21, P1 ;  /* 0x00000015ff057e24 */ /* 0x000fca00088e06ff */
[----:B-1----:R4:W5:Y:S01]  /*0630*/  ATOMG.E.EXCH.STRONG.GPU PT, RZ, [R4], R7 ;  /* 0x0000000704ff73a8 */ /* 0x00296200041ee100 */
[----:B------:R-:W-:-:S04]  /*0640*/  DEPBAR {5,4,3,2,1,0} ;  /* 0x0000003f0000791a */ /* 0x000fc80000000000 */
[----:B------:R4:W-:Y:S01]  /*0650*/  UTMACCTL.IV [UR20] ;  /* 0x00000000140079b9 */ /* 0x0009e20008000000 */
[----:B------:R-:W-:Y:S01]  /*0660*/  NOP ;  /* 0x0000000000007918 */ /* 0x000fe20000000000 */
.L_x_12:
[----:B------:R-:W-:Y:S05]  /*0670*/  @P0 BRA `(.L_x_13) ;  /* 0x00000000000c0947 */ /* 0x000fea0003800000 */
[----:B------:R0:W-:Y:S01]  /*0680*/  UTMACMDFLUSH ;  /* 0x00000000000079b7 */ /* 0x0001e20000000000 */
[----:B------:R-:W-:Y:S05]  /*0690*/  @P0 BRA `(.L_x_13) ;  /* 0x0000000000040947 */ /* 0x000fea0003800000 */
[----:B------:R-:W-:-:S04]  /*06a0*/  DEPBAR.LE SB0, 0x0 ;  /* 0x000080000000791a */ /* 0x000fc80000000000 */
.L_x_13:
[----:B------:R-:W-:Y:S05]  /*06b0*/  WARPSYNC.ALL ;  /* 0x0000000000007948 */ /* 0x000fea0003800000 */
[----:B-----5:R-:W-:Y:S06]  /*06c0*/  BAR.SYNC.DEFER_BLOCKING 0x0 ;  /* 0x0000000000007b1d */ /* 0x020fec0000010000 */
[----:B------:R-:W-:Y:S02]  /*06d0*/  BSSY B1, `(.L_x_14) ;  /* 0x000000b000017945 */ /* 0x000fe40003800000 */
[----:B------:R-:W-:Y:S06]  /*06e0*/  BAR.SYNC.DEFER_BLOCKING 0x0 ;  /* 0x0000000000007b1d */ /* 0x000fec0000010000 */
[----:B------:R5:W-:Y:S01]  /*06f0*/  @!P0 STS [R11], RZ ;  /* 0x000000ff0b008388 */ /* 0x000be20000000800 */
[----:B------:R-:W-:Y:S01]  /*0700*/  NOP ;  /* 0x0000000000007918 */ /* 0x000fe20000000000 */
[----:B------:R-:W-:Y:S05]  /*0710*/  @P2 BRA `(.L_x_15) ;  /* 0x0000000000182947 */ /* 0x000fea0003800000 */
[----:B-123--:R-:W1:Y:S01]  /*0720*/  LDS R3, [UR12+0x8] ;  /* 0x0000080cff037984 */ /* 0x00ee620008000800 */
[----:B------:R-:W2:Y:S01]  /*0730*/  LDC.64 R12, c[0x0][0x218] ;  /* 0x00008600ff0c7b82 */ /* 0x000ea20000000a00 */
[----:B----4-:R-:W-:Y:S02]  /*0740*/  IMAD.MOV.U32 R4, RZ, RZ, 0x70 ;  /* 0x00000070ff047424 */ /* 0x010fe400078e00ff */
[----:B--2---:R2:W-:Y:S03]  /*0750*/  STS.64 [UR12], R12 ;  /* 0x0000000cff007988 */ /* 0x0045e60008000a0c */
[----:B-1----:R-:W-:-:S05]  /*0760*/  LOP3.LUT R3, R3, 0x10, R4, 0xd8, !PT ;  /* 0x0000001003037812 */ /* 0x002fca00078ed804 */
[----:B------:R2:W-:Y:S02]  /*0770*/  STS [UR12+0x8], R3 ;  /* 0x00000803ff007988 */ /* 0x0005e4000800080c */
.L_x_15:
[----:B----4-:R-:W-:Y:S05]  /*0780*/  BSYNC B1 ;  /* 0x0000000000017941 */ /* 0x010fea0003800000 */
.L_x_14:
[----:B------:R-:W-:Y:S04]  /*0790*/  BSSY B2, `(.L_x_16) ;  /* 0x000000f000027945 */ /* 0x000fe80003800000 */
[----:B------:R-:W-:Y:S04]  /*07a0*/  BSSY B1, `(.L_x_17) ;  /* 0x000000c000017945 */ /* 0x000fe80003800000 */
[----:B------:R-:W-:Y:S05]  /*07b0*/  @P2 BRA `(.L_x_18) ;  /* 0x0000000000282947 */ /* 0x000fea0003800000 */
[----:B-123--:R-:W1:Y:S01]  /*07c0*/  LDS R3, [UR12+0x34] ;  /* 0x0000340cff037984 */ /* 0x00ee620008000800 */
[----:B------:R-:W-:Y:S01]  /*07d0*/  IMAD.MOV.U32 R4, RZ, RZ, 0x3f000000 ;  /* 0x3f000000ff047424 */ /* 0x000fe200078e00ff */
[----:B------:R-:W-:Y:S05]  /*07e0*/  @P2 BREAK B1 ;  /* 0x0000000000012942 */ /* 0x000fea0003800000 */
[----:B-1----:R-:W-:-:S05]  /*07f0*/  LOP3.LUT R3, R3, 0xff000000, R4, 0xb8, !PT ;  /* 0xff00000003037812 */ /* 0x002fca00078eb804 */
[----:B------:R1:W-:Y:S01]  /*0800*/  STS [UR12+0x34], R3 ;  /* 0x00003403ff007988 */ /* 0x0003e2000800080c */
[----:B------:R-:W-:Y:S05]  /*0810*/  @P2 BRA `(.L_x_19) ;  /* 0x0000000000182947 */ /* 0x000fea0003800000 */
[----:B------:R-:W2:Y:S01]  /*0820*/  LDS R4, [UR12+0x38] ;  /* 0x0000380cff047984 */ /* 0x000ea20008000800 */
[----:B-1----:R-:W-:-:S05]  /*0830*/  IMAD.MOV.U32 R3, RZ, RZ, 0x3f ;  /* 0x0000003fff037424 */ /* 0x002fca00078e00ff */
[----:B--2---:R-:W-:-:S05]  /*0840*/  LOP3.LUT R3, R4, 0xff, R3, 0xb8, !PT ;  /* 0x000000ff04037812 */ /* 0x004fca00078eb803 */
[----:B------:R4:W-:Y:S02]  /*0850*/  STS [UR12+0x38], R3 ;  /* 0x00003803ff007988 */ /* 0x0009e4000800080c */
.L_x_18:
[----:B------:R-:W-:Y:S05]  /*0860*/  BSYNC B1 ;  /* 0x0000000000017941 */ /* 0x000fea0003800000 */
.L_x_17:
[----:B------:R1:W-:Y:S02]  /*0870*/  @!P2 STS [UR12+0x20], R9 ;  /* 0x00002009ff00a988 */ /* 0x0003e4000800080c */
.L_x_19:
[----:B------:R-:W-:Y:S05]  /*0880*/  BSYNC B2 ;  /* 0x0000000000027941 */ /* 0x000fea0003800000 */
.L_x_16:
[----:B------:R-:W-:Y:S05]  /*0890*/  WARPSYNC.ALL ;  /* 0x0000000000007948 */ /* 0x000fea0003800000 */
[----:B-1234-:R-:W1:Y:S01]  /*08a0*/  LDC R3, c[0x0][0x22c] ;  /* 0x00008b00ff037b82 */ /* 0x01ee620000000800 */
[----:B------:R-:W-:Y:S01]  /*08b0*/  BSSY B2, `(.L_x_20) ;  /* 0x0000010000027945 */ /* 0x000fe20003800000 */
[----:B-1----:R-:W-:-:S05]  /*08c0*/  VIADD R3, R3, 0xffffffff ;  /* 0xffffffff03037836 */ /* 0x002fca0000000000 */
[----:B------:R1:W-:Y:S01]  /*08d0*/  @!P2 STS [UR12+0x24], R3 ;  /* 0x00002403ff00a988 */ /* 0x0003e2000800080c */
[----:B------:R-:W-:Y:S05]  /*08e0*/  @P2 BRA `(.L_x_21) ;  /* 0x0000000000302947 */ /* 0x000fea0003800000 */
[----:B------:R-:W2:Y:S01]  /*08f0*/  LDS R5, [UR12+0x34] ;  /* 0x0000340cff057984 */ /* 0x000ea20008000800 */
[----:B------:R-:W3:Y:S03]  /*0900*/  LDC.64 R12, c[0x0][0x240] ;  /* 0x00009000ff0c7b82 */ /* 0x000ee60000000a00 */
[----:B------:R-:W4:Y:S01]  /*0910*/  LDS R4, [UR12+0x1c] ;  /* 0x00001c0cff047984 */ /* 0x000f220008000800 */
[C---:B---3--:R-:W-:Y:S01]  /*0920*/  SHF.L.U64.HI R10, R12.reuse, 0x1, R13 ;  /* 0x000000010c0a7819 */ /* 0x048fe2000001020d */
[----:B------:R-:W-:-:S03]  /*0930*/  IMAD.SHL.U32 R7, R12, 0x2, RZ ;  /* 0x000000020c077824 */ /* 0x000fc600078e00ff */
[--C-:B------:R-:W-:Y:S02]  /*0940*/  SHF.R.U32.HI R9, RZ, 0x4, R10.reuse ;  /* 0x00000004ff097819 */ /* 0x100fe4000001160a */
[----:B------:R-:W-:-:S05]  /*0950*/  SHF.R.U64 R7, R7, 0x4, R10 ;  /* 0x0000000407077819 */ /* 0x000fca000000120a */
[----:B------:R3:W-:Y:S01]  /*0960*/  STS [UR12+0xc], R7 ;  /* 0x00000c07ff007988 */ /* 0x0007e2000800080c */
[----:B--2---:R-:W-:Y:S02]  /*0970*/  LOP3.LUT R5, R5, 0x7, RZ, 0xb8, !PT ;  /* 0x0000000705057812 */ /* 0x004fe400078eb8ff */
[----:B----4-:R-:W-:-:S03]  /*0980*/  LOP3.LUT R4, R4, 0xf, R9, 0xb8, !PT ;  /* 0x0000000f04047812 */ /* 0x010fc600078eb809 */
[----:B------:R3:W-:Y:S04]  /*0990*/  STS [UR12+0x34], R5 ;  /* 0x00003405ff007988 */ /* 0x0007e8000800080c */
[----:B------:R3:W-:Y:S02]  /*09a0*/  STS [UR12+0x1c], R4 ;  /* 0x00001c04ff007988 */ /* 0x0007e4000800080c */
.L_x_21:
[----:B------:R-:W-:Y:S05]  /*09b0*/  BSYNC B2 ;  /* 0x0000000000027941 */ /* 0x000fea0003800000 */
.L_x_20:
[----:B------:R-:W-:Y:S04]  /*09c0*/  BSSY B3, `(.L_x_22) ;  /* 0x000001a000037945 */ /* 0x000fe80003800000 */
[----:B------:R-:W-:Y:S04]  /*09d0*/  BSSY B2, `(.L_x_23) ;  /* 0x0000015000027945 */ /* 0x000fe80003800000 */
[----:B------:R-:W-:Y:S05]  /*09e0*/  @P2 BRA `(.L_x_24) ;  /* 0x0000000000202947 */ /* 0x000fea0003800000 */
[----:B---3--:R-:W2:Y:S02]  /*09f0*/  LDS R4, [UR12+0x34] ;  /* 0x0000340cff047984 */ /* 0x008ea40008000800 */
[----:B--2---:R-:W-:-:S05]  /*0a00*/  LOP3.LUT R4, R4, 0x38, RZ, 0xb8, !PT ;  /* 0x0000003804047812 */ /* 0x004fca00078eb8ff */
[----:B------:R2:W-:Y:S01]  /*0a10*/  STS [UR12+0x34], R4 ;  /* 0x00003404ff007988 */ /* 0x0005e2000800080c */
[----:B------:R-:W-:Y:S05]  /*0a20*/  @P2 BRA `(.L_x_25) ;  /* 0x0000000000202947 */ /* 0x000fea0003800000 */
[----:B--2---:R-:W2:Y:S01]  /*0a30*/  LDS R4, [UR12+0x8] ;  /* 0x0000080cff047984 */ /* 0x004ea20008000800 */
[----:B------:R-:W-:-:S05]  /*0a40*/  IMAD.MOV.U32 R5, RZ, RZ, 0x780 ;  /* 0x00000780ff057424 */ /* 0x000fca00078e00ff */
[----:B--2---:R-:W-:-:S05]  /*0a50*/  LOP3.LUT R4, R4, 0x300, R5, 0xd8, !PT ;  /* 0x0000030004047812 */ /* 0x004fca00078ed805 */
[----:B------:R2:W-:Y:S02]  /*0a60*/  STS [UR12+0x8], R4 ;  /* 0x00000804ff007988 */ /* 0x0005e4000800080c */
.L_x_24:
[----:B------:R-:W-:Y:S05]  /*0a70*/  @P2 BRA `(.L_x_26) ;  /* 0x0000000000282947 */ /* 0x000fea0003800000 */
[----:B--23--:R-:W2:Y:S02]  /*0a80*/  LDS R4, [UR12+0x8] ;  /* 0x0000080cff047984 */ /* 0x00cea40008000800 */
[----:B--2---:R-:W-:-:S05]  /*0a90*/  LOP3.LUT R4, R4, 0x1800, RZ, 0xb8, !PT ;  /* 0x0000180004047812 */ /* 0x004fca00078eb8ff */
[----:B------:R3:W-:Y:S02]  /*0aa0*/  STS [UR12+0x8], R4 ;  /* 0x00000804ff007988 */ /* 0x0007e4000800080c */
.L_x_25:
[----:B------:R-:W-:Y:S05]  /*0ab0*/  @P2 BREAK B2 ;  /* 0x0000000000022942 */ /* 0x000fea0003800000 */
[----:B------:R-:W-:Y:S05]  /*0ac0*/  @P2 BRA `(.L_x_27) ;  /* 0x0000000000242947 */ /* 0x000fea0003800000 */
[----:B--23--:R-:W2:Y:S01]  /*0ad0*/  LDS R4, [UR12+0x8] ;  /* 0x0000080cff047984 */ /* 0x00cea20008000800 */
[----:B------:R-:W-:-:S05]  /*0ae0*/  IMAD.MOV.U32 R5, RZ, RZ, 0x6000 ;  /* 0x00006000ff057424 */ /* 0x000fca00078e00ff */
[----:B--2---:R-:W-:-:S04]  /*0af0*/  LOP3.LUT R4, R4, 0x6000, R5, 0xd8, !PT ;  /* 0x0000600004047812 */ /* 0x004fc800078ed805 */
[----:B------:R-:W-:-:S05]  /*0b00*/  LOP3.LUT R4, R4, 0x400000, RZ, 0xb8, !PT ;  /* 0x0040000004047812 */ /* 0x000fca00078eb8ff */
[----:B------:R4:W-:Y:S02]  /*0b10*/  STS [UR12+0x8], R4 ;  /* 0x00000804ff007988 */ /* 0x0009e4000800080c */
.L_x_26:
[----:B------:R-:W-:Y:S05]  /*0b20*/  BSYNC B2 ;  /* 0x0000000000027941 */ /* 0x000fea0003800000 */
.L_x_23:
[----:B--234-:R-:W2:Y:S02]  /*0b30*/  @!P2 LDS R4, [UR12+0x8] ;  /* 0x0000080cff04a984 */ /* 0x01cea40008000800 */
[----:B--2---:R-:W-:-:S05]  /*0b40*/  @!P2 LOP3.LUT R4, R4, 0x8000, RZ, 0xb8, !PT ;  /* 0x000080000404a812 */ /* 0x004fca00078eb8ff */
[----:B------:R4:W-:Y:S02]  /*0b50*/  @!P2 STS [UR12+0x8], R4 ;  /* 0x00000804ff00a988 */ /* 0x0009e4000800080c */
.L_x_27:
[----:B------:R-:W-:Y:S05]  /*0b60*/  BSYNC B3 ;  /* 0x0000000000037941 */ /* 0x000fea0003800000 */
.L_x_22:
[----:B------:R-:W-:Y:S05]  /*0b70*/  WARPSYNC.ALL ;  /* 0x0000000000007948 */ /* 0x000fea0003800000 */
[----:B------:R-:W-:-:S04]  /*0b80*/  UIADD3 UR23, UR5, 0x80, URZ ;  /* 0x0000008005177890 */ /* 0x000fc8000fffe03f */
[----:B------:R-:W-:-:S04]  /*0b90*/  UIADD3 UR22, UP0, UR23, UR28, URZ ;  /* 0x0000001c17167290 */ /* 0x000fc8000ff1e03f */
[----:B------:R-:W-:Y:S01]  /*0ba0*/  ULEA.HI.X.SX32 UR23, UR23, UR29, 0x1, UP0 ;  /* 0x0000001d17177291 */ /* 0x000fe200080f0e3f */
[----:B------:R-:W-:Y:S11]  /*0bb0*/  @P0 BRA `(.L_x_28) ;  /* 0x0000000000280947 */ /* 0x000ff60003800000 */
[----:B--234-:R-:W2:Y:S01]  /*0bc0*/  S2R R4, SR_LANEID ;  /* 0x0000000000047919 */ /* 0x01cea20000000000 */
[----:B------:R-:W-:Y:S05]  /*0bd0*/  WARPSYNC.ALL ;  /* 0x0000000000007948 */ /* 0x000fea0003800000 */
[----:B--2---:R-:W-:-:S05]  /*0be0*/  IMAD.SHL.U32 R9, R4, 0x4, RZ ;  /* 0x0000000404097824 */ /* 0x004fca00078e00ff */
[----:B------:R-:W2:Y:S01]  /*0bf0*/  LDS R7, [R9+UR12] ;  /* 0x0000000c09077984 */ /* 0x000ea20008000800 */
[----:B------:R-:W-:-:S05]  /*0c00*/  IADD3 R4, P1, R9, UR22, RZ ;  /* 0x0000001609047c10 */ /* 0x000fca000ff3e0ff */
[----:B------:R-:W-:-:S05]  /*0c10*/  IMAD.X R5, RZ, RZ, UR23, P1 ;  /* 0x00000017ff057e24 */ /* 0x000fca00088e06ff */
[----:B--2---:R2:W3:Y:S01]  /*0c20*/  ATOMG.E.EXCH.STRONG.GPU PT, RZ, [R4], R7 ;  /* 0x0000000704ff73a8 */ /* 0x0044e200041ee100 */
[----:B------:R-:W-:-:S04]  /*0c30*/  DEPBAR {5,4,3,2,1,0} ;  /* 0x0000003f0000791a */ /* 0x000fc80000000000 */
[----:B------:R2:W-:Y:S01]  /*0c40*/  UTMACCTL.IV [UR22] ;  /* 0x00000000160079b9 */ /* 0x0005e20008000000 */
[----:B------:R-:W-:Y:S01]  /*0c50*/  NOP ;  /* 0x0000000000007918 */ /* 0x000fe20000000000 */
.L_x_28:
[----:B------:R-:W-:Y:S05]  /*0c60*/  @P0 BRA `(.L_x_29) ;  /* 0x00000000000c0947 */ /* 0x000fea0003800000 */
[----:B------:R0:W-:Y:S01]  /*0c70*/  UTMACMDFLUSH ;  /* 0x00000000000079b7 */ /* 0x0001e20000000000 */
[----:B------:R-:W-:Y:S05]  /*0c80*/  @P0 BRA `(.L_x_29) ;  /* 0x0000000000040947 */ /* 0x000fea0003800000 */
[----:B------:R-:W-:-:S04]  /*0c90*/  DEPBAR.LE SB0, 0x0 ;  /* 0x000080000000791a */ /* 0x000fc80000000000 */
.L_x_29:
[----:B------:R-:W-:Y:S05]  /*0ca0*/  WARPSYNC.ALL ;  /* 0x0000000000007948 */ /* 0x000fea0003800000 */
[----:B---3--:R-:W-:Y:S06]  /*0cb0*/  BAR.SYNC.DEFER_BLOCKING 0x0 ;  /* 0x0000000000007b1d */ /* 0x008fec0000010000 */
[----:B------:R-:W-:Y:S02]  /*0cc0*/  BSSY B3, `(.L_x_30) ;  /* 0x000000b000037945 */ /* 0x000fe40003800000 */
[----:B------:R-:W-:Y:S06]  /*0cd0*/  BAR.SYNC.DEFER_BLOCKING 0x0 ;  /* 0x0000000000007b1d */ /* 0x000fec0000010000 */
[----:B------:R3:W-:Y:S01]  /*0ce0*/  @!P0 STS [R11], RZ ;  /* 0x000000ff0b008388 */ /* 0x0007e20000000800 */
[----:B------:R-:W-:Y:S01]  /*0cf0*/  NOP ;  /* 0x0000000000007918 */ /* 0x000fe20000000000 */
[----:B------:R-:W-:Y:S05]  /*0d00*/  @P2 BRA `(.L_x_31) ;  /* 0x0000000000182947 */ /* 0x000fea0003800000 */
[----:B--2-4-:R-:W2:Y:S01]  /*0d10*/  LDS R4, [UR12+0x8] ;  /* 0x0000080cff047984 */ /* 0x014ea20008000800 */
[----:B---3-5:R-:W3:Y:S01]  /*0d20*/  LDC.64 R10, c[0x0][0x220] ;  /* 0x00008800ff0a7b82 */ /* 0x028ee20000000a00 */
[----:B------:R-:W-:Y:S02]  /*0d30*/  IMAD.MOV.U32 R5, RZ, RZ, 0x70 ;  /* 0x00000070ff057424 */ /* 0x000fe400078e00ff */
[----:B---3--:R3:W-:Y:S03]  /*0d40*/  STS.64 [UR12], R10 ;  /* 0x0000000aff007988 */ /* 0x0087e60008000a0c */
[----:B--2---:R-:W-:-:S05]  /*0d50*/  LOP3.LUT R4, R4, 0x10, R5, 0xd8, !PT ;  /* 0x0000001004047812 */ /* 0x004fca00078ed805 */
[----:B------:R3:W-:Y:S02]  /*0d60*/  STS [UR12+0x8], R4 ;  /* 0x00000804ff007988 */ /* 0x0007e4000800080c */
.L_x_31:
[----:B--2---:R-:W-:Y:S05]  /*0d70*/  BSYNC B3 ;  /* 0x0000000000037941 */ /* 0x004fea0003800000 */
.L_x_30:
[----:B------:R-:W-:Y:S04]  /*0d80*/  BSSY B4, `(.L_x_32) ;  /* 0x0000011000047945 */ /* 0x000fe80003800000 */
[----:B------:R-:W-:Y:S04]  /*0d90*/  BSSY B3, `(.L_x_33) ;  /* 0x000000e000037945 */ /* 0x000fe80003800000 */
[----:B------:R-:W-:Y:S05]  /*0da0*/  @P2 BRA `(.L_x_34) ;  /* 0x0000000000242947 */ /* 0x000fea0003800000 */
[----:B---34-:R-:W2:Y:S01]  /*0db0*/  LDS R4, [UR12+0x34] ;  /* 0x0000340cff047984 */ /* 0x018ea20008000800 */
[----:B------:R-:W-:-:S05]  /*0dc0*/  IMAD.MOV.U32 R5, RZ, RZ, 0x3f000000 ;  /* 0x3f000000ff057424 */ /* 0x000fca00078e00ff */
[----:B--2---:R-:W-:-:S05]  /*0dd0*/  LOP3.LUT R4, R4, 0xff000000, R5, 0xb8, !PT ;  /* 0xff00000004047812 */ /* 0x004fca00078eb805 */
[----:B------:R2:W-:Y:S01]  /*0de0*/  STS [UR12+0x34], R4 ;  /* 0x00003404ff007988 */ /* 0x0005e2000800080c */
[----:B------:R-:W-:Y:S05]  /*0df0*/  @P2 BRA `(.L_x_35) ;  /* 0x00000000001c2947 */ /* 0x000fea0003800000 */
[----:B--2---:R-:W2:Y:S01]  /*0e00*/  LDS R4, [UR12+0x38] ;  /* 0x0000380cff047984 */ /* 0x004ea20008000800 */
[----:B------:R-:W-:-:S05]  /*0e10*/  IMAD.MOV.U32 R5, RZ, RZ, 0x7f ;  /* 0x0000007fff057424 */ /* 0x000fca00078e00ff */
[----:B--2---:R-:W-:-:S05]  /*0e20*/  LOP3.LUT R4, R4, 0xff, R5, 0xb8, !PT ;  /* 0x000000ff04047812 */ /* 0x004fca00078eb805 */
[----:B------:R2:W-:Y:S02]  /*0e30*/  STS [UR12+0x38], R4 ;  /* 0x00003804ff007988 */ /* 0x0005e4000800080c */
.L_x_34:
[----:B------:R-:W-:Y:S05]  /*0e40*/  @P2 BREAK B3 ;  /* 0x0000000000032942 */ /* 0x000fea0003800000 */
[----:B------:R-:W-:Y:S05]  /*0e50*/  @P2 BRA `(.L_x_36) ;  /* 0x00000000000c2947 */ /* 0x000fea0003800000 */
[----:B------:R1:W-:Y:S02]  /*0e60*/  STS [UR12+0x20], R3 ;  /* 0x00002003ff007988 */ /* 0x0003e4000800080c */
.L_x_35:
[----:B------:R-:W-:Y:S05]  /*0e70*/  BSYNC B3 ;  /* 0x0000000000037941 */ /* 0x000fea0003800000 */
.L_x_33:
[----:B------:R1:W-:Y:S02]  /*0e80*/  @!P2 STS [UR12+0x24], R2 ;  /* 0x00002402ff00a988 */ /* 0x0003e4000800080c */
.L_x_36:
[----:B------:R-:W-:Y:S05]  /*0e90*/  BSYNC B4 ;  /* 0x0000000000047941 */ /* 0x000fea0003800000 */
.L_x_32:
[----:B------:R-:W-:Y:S05]  /*0ea0*/  WARPSYNC.ALL ;  /* 0x0000000000007948 */ /* 0x000fea0003800000 */
[----:B------:R-:W-:Y:S04]  /*0eb0*/  BSSY B4, `(.L_x_37) ;  /* 0x000000e000047945 */ /* 0x000fe80003800000 */
[----:B------:R-:W-:Y:S05]  /*0ec0*/  @P2 BRA `(.L_x_38) ;  /* 0x0000000000302947 */ /* 0x000fea0003800000 */
[----:B-1----:R-:W1:Y:S01]  /*0ed0*/  LDS R3, [UR12+0x34] ;  /* 0x0000340cff037984 */ /* 0x002e620008000800 */
[----:B--234-:R-:W2:Y:S03]  /*0ee0*/  LDC.64 R4, c[0x0][0x248] ;  /* 0x00009200ff047b82 */ /* 0x01cea60000000a00 */
        /* <DEDUP_REMOVED lines=10> */
.L_x_38:
[----:B------:R-:W-:Y:S05]  /*0f90*/  BSYNC B4 ;  /* 0x0000000000047941 */ /* 0x000fea0003800000 */
.L_x_37:
[----:B------:R-:W-:Y:S04]  /*0fa0*/  BSSY B4, `(.L_x_39) ;  /* 0x000001a000047945 */ /* 0x000fe80003800000 */
[----:B------:R-:W-:Y:S04]  /*0fb0*/  BSSY B5, `(.L_x_40) ;  /* 0x0000015000057945 */ /* 0x000fe80003800000 */
[----:B------:R-:W-:Y:S05]  /*0fc0*/  @P2 BRA `(.L_x_41) ;  /* 0x0000000000202947 */ /* 0x000fea0003800000 */
[----:B-12---:R-:W1:Y:S02]  /*0fd0*/  LDS R2, [UR12+0x34] ;  /* 0x0000340cff027984 */ /* 0x006e640008000800 */
[----:B-1----:R-:W-:-:S05]  /*0fe0*/  LOP3.LUT R2, R2, 0x38, RZ, 0xb8, !PT ;  /* 0x0000003802027812 */ /* 0x002fca00078eb8ff */
[----:B------:R1:W-:Y:S01]  /*0ff0*/  STS [UR12+0x34], R2 ;  /* 0x00003402ff007988 */ /* 0x0003e2000800080c */
[----:B------:R-:W-:Y:S05]  /*1000*/  @P2 BRA `(.L_x_42) ;  /* 0x0000000000202947 */ /* 0x000fea0003800000 */
[----:B-1----:R-:W1:Y:S01]  /*1010*/  LDS R2, [UR12+0x8] ;  /* 0x0000080cff027984 */ /* 0x002e620008000800 */
[----:B------:R-:W-:-:S05]  /*1020*/  IMAD.MOV.U32 R3, RZ, RZ, 0x780 ;  /* 0x00000780ff037424 */ /* 0x000fca00078e00ff */
[----:B-1----:R-:W-:-:S05]  /*1030*/  LOP3.LUT R2, R2, 0x300, R3, 0xd8, !PT ;  /* 0x0000030002027812 */ /* 0x002fca00078ed803 */
[----:B------:R1:W-:Y:S02]  /*1040*/  STS [UR12+0x8], R2 ;  /* 0x00000802ff007988 */ /* 0x0003e4000800080c */
.L_x_41:
[----:B------:R-:W-:Y:S05]  /*1050*/  @P2 BRA `(.L_x_43) ;  /* 0x0000000000282947 */ /* 0x000fea0003800000 */
[----:B-12---:R-:W1:Y:S02]  /*1060*/  LDS R2, [UR12+0x8] ;  /* 0x0000080cff027984 */ /* 0x006e640008000800 */
[----:B-1----:R-:W-:-:S05]  /*1070*/  LOP3.LUT R2, R2, 0x1800, RZ, 0xb8, !PT ;  /* 0x0000180002027812 */ /* 0x002fca00078eb8ff */
[----:B------:R2:W-:Y:S02]  /*1080*/  STS [UR12+0x8], R2 ;  /* 0x00000802ff007988 */ /* 0x0005e4000800080c */
.L_x_42:
[----:B------:R-:W-:Y:S05]  /*1090*/  @P2 BREAK B5 ;  /* 0x0000000000052942 */ /* 0x000fea0003800000 */
[----:B------:R-:W-:Y:S05]  /*10a0*/  @P2 BRA `(.L_x_44) ;  /* 0x0000000000242947 */ /* 0x000fea0003800000 */
[----:B-12---:R-:W1:Y:S01]  /*10b0*/  LDS R2, [UR12+0x8] ;  /* 0x0000080cff027984 */ /* 0x006e620008000800 */
[----:B------:R-:W-:-:S05]  /*10c0*/  IMAD.MOV.U32 R3, RZ, RZ, 0x6000 ;  /* 0x00006000ff037424 */ /* 0x000fca00078e00ff */
[----:B-1----:R-:W-:-:S04]  /*10d0*/  LOP3.LUT R2, R2, 0x6000, R3, 0xd8, !PT ;  /* 0x0000600002027812 */ /* 0x002fc800078ed803 */
[----:B------:R-:W-:-:S05]  /*10e0*/  LOP3.LUT R2, R2, 0x400000, RZ, 0xb8, !PT ;  /* 0x0040000002027812 */ /* 0x000fca00078eb8ff */
[----:B------:R1:W-:Y:S02]  /*10f0*/  STS [UR12+0x8], R2 ;  /* 0x00000802ff007988 */ /* 0x0003e4000800080c */
.L_x_43:
[----:B------:R-:W-:Y:S05]  /*1100*/  BSYNC B5 ;  /* 0x0000000000057941 */ /* 0x000fea0003800000 */
.L_x_40:
[----:B-12---:R-:W1:Y:S02]  /*1110*/  @!P2 LDS R2, [UR12+0x8] ;  /* 0x0000080cff02a984 */ /* 0x006e640008000800 */
[----:B-1----:R-:W-:-:S05]  /*1120*/  @!P2 LOP3.LUT R2, R2, 0x8000, RZ, 0xb8, !PT ;  /* 0x000080000202a812 */ /* 0x002fca00078eb8ff */
[----:B------:R1:W-:Y:S02]  /*1130*/  @!P2 STS [UR12+0x8], R2 ;  /* 0x00000802ff00a988 */ /* 0x0003e4000800080c */
.L_x_44:
[----:B------:R-:W-:Y:S05]  /*1140*/  BSYNC B4 ;  /* 0x0000000000047941 */ /* 0x000fea0003800000 */
.L_x_39:
[----:B------:R-:W-:Y:S05]  /*1150*/  WARPSYNC.ALL ;  /* 0x0000000000007948 */ /* 0x000fea0003800000 */
[----:B------:R-:W-:Y:S01]  /*1160*/  UIADD3 UR5, UR5, 0x100, URZ ;  /* 0x0000010005057890 */ /* 0x000fe2000fffe03f */
[----:B------:R-:W-:Y:S02]  /*1170*/  ISETP.GE.AND P1, PT, R8, 0x1, PT ;  /* 0x000000010800780c */ /* 0x000fe40003f26270 */
[----:B------:R-:W-:Y:S02]  /*1180*/  CS2R R24, SRZ ;  /* 0x0000000000187805 */ /* 0x000fe4000001ff00 */
[----:B------:R-:W-:Y:S01]  /*1190*/  CS2R R26, SRZ ;  /* 0x00000000001a7805 */ /* 0x000fe2000001ff00 */
[----:B------:R-:W-:Y:S01]  /*11a0*/  UIADD3 UR28, UP0, UR5, UR28, URZ ;  /* 0x0000001c051c7290 */ /* 0x000fe2000ff1e03f */
[----:B------:R-:W-:-:S02]  /*11b0*/  CS2R R28, SRZ ;  /* 0x00000000001c7805 */ /* 0x000fc4000001ff00 */
[----:B------:R-:W-:Y:S01]  /*11c0*/  CS2R R30, SRZ ;  /* 0x00000000001e7805 */ /* 0x000fe2000001ff00 */
[----:B------:R-:W-:Y:S01]  /*11d0*/  IMAD.MOV.U32 R32, RZ, RZ, RZ ;  /* 0x000000ffff207224 */ /* 0x000fe200078e00ff */
[----:B------:R-:W-:Y:S01]  /*11e0*/  ULEA.HI.X.SX32 UR29, UR5, UR29, 0x1, UP0 ;  /* 0x0000001d051d7291 */ /* 0x000fe200080f0e3f */
[----:B------:R-:W-:Y:S11]  /*11f0*/  @P0 BRA `(.L_x_45) ;  /* 0x0000000000280947 */ /* 0x000ff60003800000 */
[----:B-12---:R-:W3:Y:S01]  /*1200*/  S2R R2, SR_LANEID ;  /* 0x0000000000027919 */ /* 0x006ee20000000000 */
[----:B------:R-:W-:Y:S05]  /*1210*/  WARPSYNC.ALL ;  /* 0x0000000000007948 */ /* 0x000fea0003800000 */
[----:B---34-:R-:W-:-:S05]  /*1220*/  IMAD.SHL.U32 R4, R2, 0x4, RZ ;  /* 0x0000000402047824 */ /* 0x018fca00078e00ff */
[----:B------:R-:W1:Y:S01]  /*1230*/  LDS R5, [R4+UR12] ;  /* 0x0000000c04057984 */ /* 0x000e620008000800 */
[----:B------:R-:W-:-:S05]  /*1240*/  IADD3 R2, P3, R4, UR28, RZ ;  /* 0x0000001c04027c10 */ /* 0x000fca000ff7e0ff */
[----:B------:R-:W-:-:S05]  /*1250*/  IMAD.X R3, RZ, RZ, UR29, P3 ;  /* 0x0000001dff037e24 */ /* 0x000fca00098e06ff */
[----:B-1----:R1:W2:Y:S01]  /*1260*/  ATOMG.E.EXCH.STRONG.GPU PT, RZ, [R2], R5 ;  /* 0x0000000502ff73a8 */ /* 0x0022a200041ee100 */
[----:B------:R-:W-:-:S04]  /*1270*/  DEPBAR {5,4,3,2,1,0} ;  /* 0x0000003f0000791a */ /* 0x000fc80000000000 */
[----:B------:R1:W-:Y:S01]  /*1280*/  UTMACCTL.IV [UR28] ;  /* 0x000000001c0079b9 */ /* 0x0003e20008000000 */
[----:B------:R-:W-:Y:S01]  /*1290*/  NOP ;  /* 0x0000000000007918 */ /* 0x000fe20000000000 */
.L_x_45:
[----:B------:R-:W-:Y:S05]  /*12a0*/  @P0 BRA `(.L_x_46) ;  /* 0x00000000000c0947 */ /* 0x000fea0003800000 */
[----:B------:R0:W-:Y:S01]  /*12b0*/  UTMACMDFLUSH ;  /* 0x00000000000079b7 */ /* 0x0001e20000000000 */
[----:B------:R-:W-:Y:S05]  /*12c0*/  @P0 BRA `(.L_x_46) ;  /* 0x0000000000040947 */ /* 0x000fea0003800000 */
[----:B------:R-:W-:-:S04]  /*12d0*/  DEPBAR.LE SB0, 0x0 ;  /* 0x000080000000791a */ /* 0x000fc80000000000 */
.L_x_46:
[----:B------:R-:W-:Y:S05]  /*12e0*/  WARPSYNC.ALL ;  /* 0x0000000000007948 */ /* 0x000fea0003800000 */
[----:B--2---:R-:W-:Y:S01]  /*12f0*/  BAR.SYNC.DEFER_BLOCKING 0x0 ;  /* 0x0000000000007b1d */ /* 0x004fe20000010000 */
[----:B------:R-:W-:Y:S01]  /*1300*/  USHF.L.U32 UR27, UR30, 0x7, URZ ;  /* 0x000000071e1b7899 */ /* 0x000fe2000800063f */
[----:B------:R-:W-:Y:S01]  /*1310*/  IMAD.MOV.U32 R33, RZ, RZ, RZ ;  /* 0x000000ffff217224 */ /* 0x000fe200078e00ff */
[----:B------:R-:W-:Y:S02]  /*1320*/  CS2R R34, SRZ ;  /* 0x0000000000227805 */ /* 0x000fe4000001ff00 */
[----:B------:R-:W-:-:S02]  /*1330*/  CS2R R36, SRZ ;  /* 0x0000000000247805 */ /* 0x000fc4000001ff00 */
[----:B------:R-:W-:Y:S01]  /*1340*/  CS2R R38, SRZ ;  /* 0x0000000000267805 */ /* 0x000fe2000001ff00 */
[----:B------:R-:W-:Y:S01]  /*1350*/  VOTEU.ALL UP0, P2 ;  /* 0x00000000003f7886 */ /* 0x000fe20001000000 */
[----:B------:R-:W-:Y:S01]  /*1360*/  UMOV UR6, 0x1 ;  /* 0x0000000100067882 */ /* 0x000fe20000000000 */
[----:B------:R-:W-:Y:S01]  /*1370*/  VOTEU.ALL UP1, P2 ;  /* 0x00000000003f7886 */ /* 0x000fe20001020000 */
[----:B------:R-:W-:Y:S01]  /*1380*/  VOTEU.ALL UP2, P2 ;  /* 0x00000000003f7886 */ /* 0x000fe20001040000 */
[----:B------:R-:W-:Y:S01]  /*1390*/  CS2R R40, SRZ ;  /* 0x0000000000287805 */ /* 0x000fe2000001ff00 */
[----:B------:R-:W-:-:S04]  /*13a0*/  @!UP0 UIADD3 UR8, -UR6, 0x100000, URZ ;  /* 0x0010000006088890 */ /* 0x000fc8000fffe13f */
[----:B------:R-:W-:Y:S02]  /*13b0*/  @!UP0 USHF.L.U32 UR9, UR8, 0xb, URZ ;  /* 0x0000000b08098899 */ /* 0x000fe4000800063f */
[----:B------:R-:W-:Y:S01]  /*13c0*/  @!UP0 USHF.L.U32 UR8, UR8, 0x1, URZ ;  /* 0x0000000108088899 */ /* 0x000fe2000800063f */
        /* <DEDUP_REMOVED lines=9> */
[----:B------:R-:W-:Y:S01]  /*1460*/  VOTEU.ALL UP0, P2 ;  /* 0x00000000003f7886 */ /* 0x000fe20001000000 */
[----:B------:R-:W-:Y:S02]  /*1470*/  CS2R R48, SRZ ;  /* 0x0000000000307805 */ /* 0x000fe4000001ff00 */
[----:B------:R-:W-:Y:S02]  /*1480*/  CS2R R50, SRZ ;  /* 0x0000000000327805 */ /* 0x000fe4000001ff00 */
[----:B------:R-:W-:Y:S02]  /*1490*/  CS2R R52, SRZ ;  /* 0x0000000000347805 */ /* 0x000fe4000001ff00 */
[----:B------:R-:W-:Y:S01]  /*14a0*/  CS2R R54, SRZ ;  /* 0x0000000000367805 */ /* 0x000fe2000001ff00 */
[----:B------:R-:W2:Y:S02]  /*14b0*/  FENCE.VIEW.ASYNC.S ;  /* 0x00000000000073c6 */ /* 0x000ea40000000000 */
[----:B--2---:R-:W2:Y:S02]  /*14c0*/  @!UP0 SYNCS.EXCH.64 URZ, [UR12+0x24000], UR8 ;  /* 0x024000080c3f85b2 */ /* 0x004ea40008000100 */
[----:B--2---:R-:W-:Y:S06]  /*14d0*/  BAR.SYNC.DEFER_BLOCKING 0x0 ;  /* 0x0000000000007b1d */ /* 0x004fec0000010000 */
[----:B------:R2:W4:Y:S02]  /*14e0*/  @!UP1 SYNCS.EXCH.64 URZ, [UR12+0x24008], UR10 ;  /* 0x0240080a0c3f95b2 */ /* 0x0005240008000100 */
[----:B----4-:R-:W-:Y:S01]  /*14f0*/  BAR.SYNC.DEFER_BLOCKING 0x0 ;  /* 0x0000000000007b1d */ /* 0x010fe20000010000 */
[----:B--2---:R-:W-:-:S05]  /*1500*/  USHF.L.U32 UR11, UR15, 0x6, URZ ;  /* 0x000000060f0b7899 */ /* 0x004fca000800063f */
[----:B------:R2:W4:Y:S01]  /*1510*/  @!UP2 SYNCS.EXCH.64 URZ, [UR12+0x24010], UR6 ;  /* 0x024010060c3fa5b2 */ /* 0x0005220008000100 */
[----:B------:R-:W-:Y:S06]  /*1520*/  @!P1 BRA `(.L_x_47) ;  /* 0x0000000400989947 */ /* 0x000fec0003800000 */
[----:B-1----:R-:W-:Y:S02]  /*1530*/  SHF.R.U32.HI R2, RZ, 0x5, R0 ;  /* 0x00000005ff027819 */ /* 0x002fe40000011600 */
[----:B------:R-:W-:Y:S02]  /*1540*/  CS2R R24, SRZ ;  /* 0x0000000000187805 */ /* 0x000fe4000001ff00 */
[----:B------:R-:W-:Y:S02]  /*1550*/  CS2R R26, SRZ ;  /* 0x00000000001a7805 */ /* 0x000fe4000001ff00 */
[----:B------:R-:W-:Y:S02]  /*1560*/  CS2R R28, SRZ ;  /* 0x00000000001c7805 */ /* 0x000fe4000001ff00 */
[----:B------:R-:W-:Y:S02]  /*1570*/  R2UR UR13, R2 ;  /* 0x00000000020d72ca */ /* 0x000fe400000e0000 */
[----:B------:R-:W-:-:S02]  /*1580*/  CS2R R30, SRZ ;  /* 0x00000000001e7805 */ /* 0x000fc4000001ff00 */
[----:B------:R-:W-:Y:S02]  /*1590*/  CS2R R32, SRZ ;  /* 0x0000000000207805 */ /* 0x000fe4000001ff00 */
[----:B------:R-:W-:Y:S02]  /*15a0*/  CS2R R34, SRZ ;  /* 0x0000000000227805 */ /* 0x000fe4000001ff00 */
[----:B------:R-:W-:Y:S02]  /*15b0*/  CS2R R36, SRZ ;  /* 0x0000000000247805 */ /* 0x000fe4000001ff00 */
[----:B------:R-:W-:Y:S02]  /*15c0*/  CS2R R38, SRZ ;  /* 0x0000000000267805 */ /* 0x000fe4000001ff00 */
[----:B------:R-:W-:Y:S02]  /*15d0*/  CS2R R40, SRZ ;  /* 0x0000000000287805 */ /* 0x000fe4000001ff00 */
[----:B------:R-:W-:-:S02]  /*15e0*/  CS2R R42, SRZ ;  /* 0x00000000002a7805 */ /* 0x000fc4000001ff00 */
[----:B------:R-:W-:Y:S02]  /*15f0*/  CS2R R44, SRZ ;  /* 0x00000000002c7805 */ /* 0x000fe4000001ff00 */
[----:B------:R-:W-:Y:S02]  /*1600*/  CS2R R46, SRZ ;  /* 0x00000000002e7805 */ /* 0x000fe4000001ff00 */
[----:B------:R-:W-:Y:S02]  /*1610*/  CS2R R48, SRZ ;  /* 0x0000000000307805 */ /* 0x000fe4000001ff00 */
[----:B------:R-:W-:Y:S02]  /*1620*/  CS2R R50, SRZ ;  /* 0x0000000000327805 */ /* 0x000fe4000001ff00 */
[----:B------:R-:W-:Y:S02]  /*1630*/  CS2R R52, SRZ ;  /* 0x0000000000347805 */ /* 0x000fe4000001ff00 */
[----:B------:R-:W-:Y:S01]  /*1640*/  CS2R R54, SRZ ;  /* 0x0000000000367805 */ /* 0x000fe2000001ff00 */
[----:B------:R-:W-:Y:S01]  /*1650*/  UMOV UR5, URZ ;  /* 0x0000003f00057c82 */ /* 0x000fe20008000000 */
[----:B--2---:R-:W-:-:S05]  /*1660*/  UMOV UR6, URZ ;  /* 0x0000003f00067c82 */ /* 0x004fca0008000000 */
.L_x_49:
[----:B----4-:R-:W-:Y:S01]  /*1670*/  BAR.SYNC.DEFER_BLOCKING 0x0 ;  /* 0x0000000000007b1d */ /* 0x010fe20000010000 */
[----:B------:R-:W-:Y:S01]  /*1680*/  ULEA UR32, UR5, UR12, 0x3 ;  /* 0x0000000c05207291 */ /* 0x000fe2000f8e183f */
[----:B------:R-:W-:Y:S01]  /*1690*/  @!P2 IMAD.MOV.U32 R2, RZ, RZ, 0xc000 ;  /* 0x0000c000ff02a424 */ /* 0x000fe200078e00ff */
[----:B------:R-:W-:Y:S01]  /*16a0*/  ELECT P0, URZ, PT ;  /* 0x00000000003f782f */ /* 0x000fe20003800000 */
[----:B------:R-:W-:-:S03]  /*16b0*/  ULEA UR14, UR5, UR12, 0xf ;  /* 0x0000000c050e7291 */ /* 0x000fc6000f8e783f */
[----:B------:R-:W-:Y:S01]  /*16c0*/  ISETP.LT.U32.AND P0, PT, R6, 0x40, P0 ;  /* 0x000000400600780c */ /* 0x000fe20000701070 */
[----:B------:R-:W-:Y:S01]  /*16d0*/  ULOP3.LUT UR8, UR13, 0x1, URZ, 0xc0, !UPT ;  /* 0x000000010d087892 */ /* 0x000fe2000f8ec03f */
[----:B------:R-:W-:-:S03]  /*16e0*/  ELECT P1, URZ, PT ;  /* 0x00000000003f782f */ /* 0x000fc60003820000 */
[----:B------:R-:W-:Y:S02]  /*16f0*/  ULEA UR24, UR8, UR14, 0xe ;  /* 0x0000000e08187291 */ /* 0x000fe4000f8e703f */
[----:B------:R-:W-:Y:S01]  /*1700*/  ULEA UR26, UR8, UR6, 0x6 ;  /* 0x00000006081a7291 */ /* 0x000fe2000f8e303f */
[----:B------:R-:W-:Y:S01]  /*1710*/  ISETP.LT.U32.AND P1, PT, R6, 0x40, P1 ;  /* 0x000000400600780c */ /* 0x000fe20000f21070 */
[----:B------:R-:W-:-:S04]  /*1720*/  ULEA UR7, UR5, UR12, 0xe ;  /* 0x0000000c05077291 */ /* 0x000fc8000f8e703f */
[----:B------:R-:W-:Y:S01]  /*1730*/  VOTEU.ANY UP0, P0 ;  /* 0x00000000003f7886 */ /* 0x000fe20000000100 */
[----:B------:R-:W-:Y:S01]  /*1740*/  VOTEU.ANY UP2, P0 ;  /* 0x00000000003f7886 */ /* 0x000fe20000040100 */
[----:B------:R-:W-:Y:S01]  /*1750*/  UIADD3 UR31, UR7, 0x18000, URZ ;  /* 0x00018000071f7890 */ /* 0x000fe2000fffe03f */
[----:B------:R1:W-:Y:S01]  /*1760*/  @!P2 SYNCS.ARRIVE.TRANS64 RZ, [UR32+0x24000], R2 ;  /* 0x02400002ffffa9a7 */ /* 0x0003e20008000020 */
[----:B------:R2:W-:Y:S06]  /*1770*/  MEMBAR.ALL.CTA ;  /* 0x0000000000007992 */ /* 0x0005ec0000008000 */
[----:B--2---:R-:W2:Y:S01]  /*1780*/  FENCE.VIEW.ASYNC.S ;  /* 0x00000000000073c6 */ /* 0x004ea20000000000 */
[----:B------:R-:W-:Y:S01]  /*1790*/  @UP0 UIADD3 UR25, UR32, 0x24000, URZ ;  /* 0x0002400020190890 */ /* 0x000fe2000fffe03f */
[----:B------:R-:W-:Y:S01]  /*17a0*/  @UP0 UMOV UR16, UR20 ;  /* 0x0000001400100c82 */ /* 0x000fe20008000000 */
[----:B------:R-:W-:Y:S01]  /*17b0*/  @UP0 UMOV UR17, UR21 ;  /* 0x0000001500110c82 */ /* 0x000fe20008000000 */
[----:B--2---:R-:W-:Y:S01]  /*17c0*/  VOTEU.ANY UP1, P1 ;  /* 0x00000000003f7886 */ /* 0x004fe20000820100 */
[----:B------:R-:W-:Y:S01]  /*17d0*/  ULEA UR8, UR8, UR31, 0xd ;  /* 0x0000001f08087291 */ /* 0x000fe2000f8e683f */
[----:B-1----:R-:W-:Y:S01]  /*17e0*/  IMAD.U32 R2, RZ, RZ, UR4 ;  /* 0x00000004ff027e24 */ /* 0x002fe2000f8e00ff */
[----:B------:R-:W-:Y:S01]  /*17f0*/  VOTEU.ANY UP3, P1 ;  /* 0x00000000003f7886 */ /* 0x000fe20000860100 */
[----:B------:R-:W-:Y:S01]  /*1800*/  UMOV UR10, UR26 ;  /* 0x0000001a000a7c82 */ /* 0x000fe20008000000 */
[----:B------:R-:W-:Y:S01]  /*1810*/  @UP1 UIADD3 UR9, UR32, 0x24000, URZ ;  /* 0x0002400020091890 */ /* 0x000fe2000fffe03f */
[----:B------:R-:W-:Y:S01]  /*1820*/  @UP1 UMOV UR18, UR22 ;  /* 0x0000001600121c82 */ /* 0x000fe20008000000 */
[----:B------:R-:W-:Y:S01]  /*1830*/  @UP1 UMOV UR19, UR23 ;  /* 0x0000001700131c82 */ /* 0x000fe20008000000 */
[----:B------:R-:W-:Y:S01]  /*1840*/  SHF.L.U32 R2, R2, 0x1f, RZ ;  /* 0x0000001f02027819 */ /* 0x000fe200000006ff */
[----:B------:R-:W-:Y:S06]  /*1850*/  BAR.SYNC.DEFER_BLOCKING 0x0 ;  /* 0x0000000000007b1d */ /* 0x000fec0000010000 */
[----:B------:R1:W-:Y:S02]  /*1860*/  @UP2 UTMALDG.2D [UR24], [UR16] ;  /* 0x00000018100025b4 */ /* 0x0003e40008008000 */
[----:B------:R-:W-:Y:S06]  /*1870*/  BAR.SYNC.DEFER_BLOCKING 0x0 ;  /* 0x0000000000007b1d */ /* 0x000fec0000010000 */
[----:B------:R1:W-:Y:S02]  /*1880*/  @UP3 UTMALDG.2D [UR8], [UR18] ;  /* 0x00000008120035b4 */ /* 0x0003e40008008000 */
[----:B------:R-:W-:Y:S06]  /*1890*/  BAR.SYNC.DEFER_BLOCKING 0x0 ;  /* 0x0000000000007b1d */ /* 0x000fec0000010000 */
[----:B------:R-:W2:Y:S02]  /*18a0*/  SYNCS.PHASECHK.TRANS64.TRYWAIT P0, [UR32+0x24000], R2 ;  /* 0x02400002ff0075a7 */ /* 0x000ea40008000160 */
[----:B-12---:R-:W-:Y:S05]  /*18b0*/  @!P0 BRA `(.L_x_48) ;  /* 0x00000004009c8947 */ /* 0x006fea0003800000 */
.L_x_50:
[----:B------:R-:W-:Y:S01]  /*18c0*/  USHF.L.U32 UR7, UR13, 0x7, URZ ;  /* 0x000000070d077899 */ /* 0x000fe2000800063f */
[----:B------:R-:W-:Y:S02]  /*18d0*/  WARPGROUP.DEPBAR.LE gsb0, 0x0 ;  /* 0x00008000000079c5 */ /* 0x000fe40000010000 */
[----:B------:R-:W-:Y:S01]  /*18e0*/  USHF.R.U32.HI UR18, URZ, 0x4, UR31 ;  /* 0x000000043f127899 */ /* 0x000fe2000801161f */
[----:B------:R-:W-:Y:S01]  /*18f0*/  WARPGROUP.ARRIVE ;  /* 0x00000000000079c5 */ /* 0x000fe20000000000 */
[----:B------:R-:W-:Y:S01]  /*1900*/  ULOP3.LUT UR7, UR7, 0x200, URZ, 0xc0, !UPT ;  /* 0x0000020007077892 */ /* 0x000fe2000f8ec03f */
[----:B------:R-:W1:Y:S01]  /*1910*/  LDC R2, c[0x0][0x230] ;  /* 0x00008c00ff027b82 */ /* 0x000e620000000800 */
[----:B------:R-:W-:Y:S02]  /*1920*/  USGXT.U32 UR18, UR18, 0xe ;  /* 0x0000000e1212789a */ /* 0x000fe40008000000 */
[----:B------:R-:W-:Y:S01]  /*1930*/  ULEA.HI UR7, UR14, UR7, URZ, 0x1c ;  /* 0x000000070e077291 */ /* 0x000fe2000f8fe03f */
[----:B------:R-:W-:Y:S01]  /*1940*/  UMOV UR17, 0x40000040 ;  /* 0x4000004000117882 */ /* 0x000fe20000000000 */
[----:B------:R-:W-:-:S02]  /*1950*/  UMOV UR19, 0x40000040 ;  /* 0x4000004000137882 */ /* 0x000fc40000000000 */
[----:B------:R-:W-:Y:S01]  /*1960*/  ULOP3.LUT UR16, UR7, 0x3fff, URZ, 0xc0, !UPT ;  /* 0x00003fff07107892 */ /* 0x000fe2000f8ec03f */
[----:B------:R-:W-:Y:S02]  /*1970*/  UMOV UR8, URZ ;  /* 0x0000003f00087c82 */ /* 0x000fe40008000000 */
[----:B------:R-:W-:Y:S01]  /*1980*/  UMOV UR7, URZ ;  /* 0x0000003f00077c82 */ /* 0x000fe20008000000 */
[----:B------:R-:W-:Y:S02]  /*1990*/  UIADD3 UR6, UR6, 0x80, URZ ;  /* 0x0000008006067890 */ /* 0x000fe4000fffe03f */
[----:B------:R-:W-:-:S03]  /*19a0*/  UIADD3 UR5, UR5, 0x1, URZ ;  /* 0x0000000105057890 */ /* 0x000fc6000fffe03f */
[----:B------:R-:W-:Y:S01]  /*19b0*/  HGMMA.64x64x16.F32 R24, gdesc[UR16], R24 ;  /* 0x00e00000101879f0 */ /* 0x000fe20008700818 */
[----:B------:R-:W-:Y:S02]  /*19c0*/  UIADD3 UR16, UP0, UR16, 0x2, URZ ;  /* 0x0000000210107890 */ /* 0x000fe4000ff1e03f */
[----:B------:R-:W-:Y:S02]  /*19d0*/  UIADD3 UR18, UP1, UR18, 0x2, URZ ;  /* 0x0000000212127890 */ /* 0x000fe4000ff3e03f */
[----:B------:R-:W-:Y:S02]  /*19e0*/  UIADD3.X UR17, UR7, 0x40000040, URZ, UP0, !UPT ;  /* 0x4000004007117890 */ /* 0x000fe400087fe43f */
[----:B------:R-:W-:Y:S01]  /*19f0*/  UIADD3.X UR19, UR8, 0x40000040, URZ, UP1, !UPT ;  /* 0x4000004008137890 */ /* 0x000fe20008ffe43f */
[----:B-1----:R-:W-:Y:S01]  /*1a00*/  ISETP.LE.AND P0, PT, R2, UR6, PT ;  /* 0x0000000602007c0c */ /* 0x002fe2000bf03270 */
[----:B------:R-:W-:Y:S02]  /*1a10*/  UIADD3.64 UR32, UR16, 0x2, URZ ;  /* 0x0000000210207897 */ /* 0x000fe4000fffe03f */
[----:B------:R-:W-:-:S02]  /*1a20*/  UIADD3.64 UR34, UR18, 0x2, URZ ;  /* 0x0000000212227897 */ /* 0x000fc4000fffe03f */
[----:B------:R-:W-:-:S04]  /*1a30*/  UISETP.NE.U32.AND UP0, UPT, UR5, 0x3, UPT ;  /* 0x000000030500788c */ /* 0x000fc8000bf05070 */
[----:B------:R-:W-:Y:S02]  /*1a40*/  USEL UR7, URZ, 0x1, UP0 ;  /* 0x000000013f077887 */ /* 0x000fe40008000000 */
[----:B------:R-:W-:Y:S02]  /*1a50*/  USEL UR5, UR5, URZ, UP0 ;  /* 0x0000003f05057287 */ /* 0x000fe40008000000 */
[----:B------:R-:W-:Y:S01]  /*1a60*/  ULOP3.LUT UR4, UR4, UR7, URZ, 0x3c, !UPT ;  /* 0x0000000704047292 */ /* 0x000fe2000f8e3c3f */
[----:B------:R-:W-:Y:S04]  /*1a70*/  HGMMA.64x64x16.F32 R24, gdesc[UR16], R24 ;  /* 0x00e00000101879f0 */ /* 0x000fe80008700818 */
[----:B------:R-:W-:Y:S01]  /*1a80*/  HGMMA.64x64x16.F32 R24, gdesc[UR32], R24 ;  /* 0x00e00000201879f0 */ /* 0x000fe20008700818 */
[----:B------:R-:W-:-:S02]  /*1a90*/  UIADD3.64 UR32, UR16, 0x4, URZ ;  /* 0x0000000410207897 */ /* 0x000fc4000fffe03f */
[----:B------:R-:W-:-:S09]  /*1aa0*/  UIADD3.64 UR34, UR18, 0x4, URZ ;  /* 0x0000000412227897 */ /* 0x000fd2000fffe03f */
[----:B------:R-:W-:Y:S01]  /*1ab0*/  HGMMA.64x64x16.F32 R24, gdesc[UR32], R24 ;  /* 0x00e00000201879f0 */ /* 0x000fe20008700818 */
[----:B------:R-:W-:Y:S02]  /*1ac0*/  UIADD3.64 UR32, UR16, 0x3fe, URZ ;  /* 0x000003fe10207897 */ /* 0x000fe4000fffe03f */
[----:B------:R-:W-:-:S09]  /*1ad0*/  UIADD3.64 UR34, UR18, 0x1fe, URZ ;  /* 0x000001fe12227897 */ /* 0x000fd2000fffe03f */
[----:B------:R-:W-:Y:S01]  /*1ae0*/  HGMMA.64x64x16.F32 R24, gdesc[UR32], R24 ;  /* 0x00e00000201879f0 */ /* 0x000fe20008700818 */
[----:B------:R-:W-:Y:S02]  /*1af0*/  UIADD3.64 UR32, UR16, 0x400, URZ ;  /* 0x0000040010207897 */ /* 0x000fe4000fffe03f */
[----:B------:R-:W-:-:S09]  /*1b00*/  UIADD3.64 UR34, UR18, 0x200, URZ ;  /* 0x0000020012227897 */ /* 0x000fd2000fffe03f */
[----:B------:R-:W-:Y:S01]  /*1b10*/  HGMMA.64x64x16.F32 R24, gdesc[UR32], R24 ;  /* 0x00e00000201879f0 */ /* 0x000fe20008700818 */
[----:B------:R-:W-:Y:S02]  /*1b20*/  UIADD3.64 UR32, UR16, 0x402, URZ ;  /* 0x0000040210207897 */ /* 0x000fe4000fffe03f */
[----:B------:R-:W-:Y:S02]  /*1b30*/  UIADD3.64 UR34, UR18, 0x202, URZ ;  /* 0x0000020212227897 */ /* 0x000fe4000fffe03f */
[----:B------:R-:W-:Y:S02]  /*1b40*/  UIADD3.64 UR16, UR16, 0x404, URZ ;  /* 0x0000040410107897 */ /* 0x000fe4000fffe03f */
[----:B------:R-:W-:-:S05]  /*1b50*/  UIADD3.64 UR18, UR18, 0x204, URZ ;  /* 0x0000020412127897 */ /* 0x000fca000fffe03f */
[----:B------:R-:W-:Y:S04]  /*1b60*/  HGMMA.64x64x16.F32 R24, gdesc[UR32], R24 ;  /* 0x00e00000201879f0 */ /* 0x000fe80008700818 */
[----:B------:R-:W-:Y:S01]  /*1b70*/  HGMMA.64x64x16.F32 R24, gdesc[UR16], R24, gsb0 ;  /* 0x00e00000101879f0 */ /* 0x000fe20008000818 */
[----:B------:R-:W-:Y:S05]  /*1b80*/  @!P0 BRA `(.L_x_49) ;  /* 0xfffffff800b88947 */ /* 0x000fea000383ffff */
.L_x_47:
[----:B------:R-:W-:Y:S02]  /*1b90*/  WARPGROUP.DEPBAR.LE gsb0, 0x0 ;  /* 0x00008000000079c5 */ /* 0x000fe40000010000 */
[----:B----4-:R-:W-:Y:S01]  /*1ba0*/  BAR.SYNC.DEFER_BLOCKING 0x0 ;  /* 0x0000000000007b1d */ /* 0x010fe20000010000 */
[C---:B-1----:R-:W-:Y:S01]  /*1bb0*/  IMAD.SHL.U32 R2, R0.reuse, 0x80, RZ ;  /* 0x0000008000027824 */ /* 0x042fe200078e00ff */
[----:B------:R-:W-:Y:S01]  /*1bc0*/  F2FP.F16.F32.PACK_AB R24, R25, R24 ;  /* 0x000000181918723e */ /* 0x000fe200000000ff */
[----:B------:R-:W-:Y:S01]  /*1bd0*/  IMAD.SHL.U32 R3, R0, 0x40, RZ ;  /* 0x0000004000037824 */ /* 0x000fe200078e00ff */
[----:B------:R-:W-:Y:S02]  /*1be0*/  F2FP.F16.F32.PACK_AB R25, R27, R26 ;  /* 0x0000001a1b19723e */ /* 0x000fe400000000ff */
[----:B------:R-:W-:Y:S02]  /*1bf0*/  ELECT P0, URZ, PT ;  /* 0x00000000003f782f */ /* 0x000fe40003800000 */
[----:B------:R-:W-:Y:S01]  /*1c00*/  LOP3.LUT R2, R2, 0x780, RZ, 0xc0, !PT ;  /* 0x0000078002027812 */ /* 0x000fe200078ec0ff */
[----:B------:R-:W-:Y:S01]  /*1c10*/  UMOV UR13, UR11 ;  /* 0x0000000b000d7c82 */ /* 0x000fe20008000000 */
[----:B------:R-:W-:Y:S01]  /*1c20*/  F2FP.F16.F32.PACK_AB R32, R33, R32 ;  /* 0x000000202120723e */ /* 0x000fe200000000ff */
[----:B------:R-:W-:Y:S01]  /*1c30*/  UMOV UR14, UR27 ;  /* 0x0000001b000e7c82 */ /* 0x000fe20008000000 */
[----:B---3--:R-:W-:Y:S01]  /*1c40*/  LOP3.LUT R4, R2, 0x3800, R3, 0xf8, !PT ;  /* 0x0000380002047812 */ /* 0x008fe200078ef803 */
[----:B------:R-:W-:Y:S01]  /*1c50*/  IMAD.SHL.U32 R2, R0, 0x10, RZ ;  /* 0x0000001000027824 */ /* 0x000fe200078e00ff */
[----:B------:R-:W-:-:S02]  /*1c60*/  F2FP.F16.F32.PACK_AB R26, R29, R28 ;  /* 0x0000001c1d1a723e */ /* 0x000fc400000000ff */
[----:B------:R-:W-:Y:S02]  /*1c70*/  F2FP.F16.F32.PACK_AB R27, R31, R30 ;  /* 0x0000001e1f1b723e */ /* 0x000fe400000000ff */
[----:B------:R-:W-:Y:S02]  /*1c80*/  LOP3.LUT R3, R2, 0x70, RZ, 0xc0, !PT ;  /* 0x0000007002037812 */ /* 0x000fe400078ec0ff */
[----:B------:R-:W-:Y:S02]  /*1c90*/  F2FP.F16.F32.PACK_AB R33, R35, R34 ;  /* 0x000000222321723e */ /* 0x000fe400000000ff */
[----:B------:R-:W-:Y:S02]  /*1ca0*/  LOP3.LUT R3, R3, 0x10, R0, 0x78, !PT ;  /* 0x0000001003037812 */ /* 0x000fe400078e7800 */
[----:B------:R-:W-:Y:S01]  /*1cb0*/  F2FP.F16.F32.PACK_AB R40, R41, R40 ;  /* 0x000000282928723e */ /* 0x000fe200000000ff */
[----:B------:R-:W1:Y:S02]  /*1cc0*/  @!P2 SYNCS.CCTL.IV [UR12+0x24000] ;  /* 0x02400000ff00a9b1 */ /* 0x000e64000800000c */
[----:B-1----:R-:W-:Y:S01]  /*1cd0*/  BAR.SYNC.DEFER_BLOCKING 0x0 ;  /* 0x0000000000007b1d */ /* 0x002fe20000010000 */
[----:B------:R-:W-:-:S02]  /*1ce0*/  LOP3.LUT R3, R4, R3, RZ, 0xfc, !PT ;  /* 0x0000000304037212 */ /* 0x000fc400078efcff */
[----:B------:R-:W-:Y:S02]  /*1cf0*/  F2FP.F16.F32.PACK_AB R34, R37, R36 ;  /* 0x000000242522723e */ /* 0x000fe400000000ff */
[C---:B------:R-:W-:Y:S01]  /*1d00*/  LOP3.LUT R2, R3.reuse, 0x20, RZ, 0x3c, !PT ;  /* 0x0000002003027812 */ /* 0x040fe200078e3cff */
[C---:B------:R-:W-:Y:S01]  /*1d10*/  VIADD R0, R3.reuse, UR12 ;  /* 0x0000000c03007c36 */ /* 0x040fe20008000000 */
[C---:B------:R-:W-:Y:S02]  /*1d20*/  LOP3.LUT R4, R3.reuse, 0x40, RZ, 0x3c, !PT ;  /* 0x0000004003047812 */ /* 0x040fe400078e3cff */
[----:B------:R-:W-:Y:S01]  /*1d30*/  LOP3.LUT R3, R3, 0x60, RZ, 0x3c, !PT ;  /* 0x0000006003037812 */ /* 0x000fe200078e3cff */
[----:B------:R-:W-:Y:S01]  /*1d40*/  VIADD R2, R2, UR12 ;  /* 0x0000000c02027c36 */ /* 0x000fe20008000000 */
[----:B------:R-:W-:Y:S01]  /*1d50*/  F2FP.F16.F32.PACK_AB R35, R39, R38 ;  /* 0x000000262723723e */ /* 0x000fe200000000ff */
[----:B------:R-:W-:Y:S01]  /*1d60*/  VIADD R4, R4, UR12 ;  /* 0x0000000c04047c36 */ /* 0x000fe20008000000 */
[----:B------:R-:W-:Y:S01]  /*1d70*/  F2FP.F16.F32.PACK_AB R41, R43, R42 ;  /* 0x0000002a2b29723e */ /* 0x000fe200000000ff */
[----:B------:R-:W-:Y:S01]  /*1d80*/  VIADD R3, R3, UR12 ;  /* 0x0000000c03037c36 */ /* 0x000fe20008000000 */
[----:B------:R-:W-:-:S02]  /*1d90*/  F2FP.F16.F32.PACK_AB R48, R49, R48 ;  /* 0x000000303130723e */ /* 0x000fc400000000ff */
[----:B------:R-:W-:Y:S02]  /*1da0*/  F2FP.F16.F32.PACK_AB R42, R45, R44 ;  /* 0x0000002c2d2a723e */ /* 0x000fe400000000ff */
[----:B------:R-:W-:Y:S02]  /*1db0*/  F2FP.F16.F32.PACK_AB R43, R47, R46 ;  /* 0x0000002e2f2b723e */ /* 0x000fe400000000ff */
[----:B------:R-:W-:Y:S02]  /*1dc0*/  F2FP.F16.F32.PACK_AB R49, R51, R50 ;  /* 0x000000323331723e */ /* 0x000fe400000000ff */
[----:B------:R-:W-:Y:S01]  /*1dd0*/  F2FP.F16.F32.PACK_AB R50, R53, R52 ;  /* 0x000000343532723e */ /* 0x000fe200000000ff */
[----:B------:R-:W1:Y:S02]  /*1de0*/  @!P2 SYNCS.CCTL.IV [UR12+0x24008] ;  /* 0x02400800ff00a9b1 */ /* 0x000e64000800000c */
[----:B-1----:R-:W-:Y:S01]  /*1df0*/  BAR.SYNC.DEFER_BLOCKING 0x0 ;  /* 0x0000000000007b1d */ /* 0x002fe20000010000 */
[----:B------:R-:W-:-:S02]  /*1e00*/  F2FP.F16.F32.PACK_AB R51, R55, R54 ;  /* 0x000000363733723e */ /* 0x000fc400000000ff */
[----:B------:R-:W-:-:S13]  /*1e10*/  ISETP.LT.U32.AND P0, PT, R6, 0x20, P0 ;  /* 0x000000200600780c */ /* 0x000fda0000701070 */
[----:B------:R-:W-:Y:S01]  /*1e20*/  VOTEU.ANY UP0, P0 ;  /* 0x00000000003f7886 */ /* 0x000fe20000000100 */
[----:B------:R-:W-:-:S04]  /*1e30*/  VOTEU.ANY UP1, P0 ;  /* 0x00000000003f7886 */ /* 0x000fc80000020100 */
[----:B--2---:R-:W-:Y:S01]  /*1e40*/  @UP0 UMOV UR6, UR28 ;  /* 0x0000001c00060c82 */ /* 0x004fe20008000000 */
[----:B------:R-:W-:Y:S01]  /*1e50*/  @UP0 UMOV UR7, UR29 ;  /* 0x0000001d00070c82 */ /* 0x000fe20008000000 */
[----:B------:R-:W1:Y:S02]  /*1e60*/  @!P2 SYNCS.CCTL.IV [UR12+0x24010] ;  /* 0x02401000ff00a9b1 */ /* 0x000e64000800000c */
[----:B-1----:R-:W-:Y:S04]  /*1e70*/  STSM.16.M88.4 [R0], R24 ;  /* 0x0000001800007844 */ /* 0x002fe80000000200 */
[----:B------:R-:W-:Y:S04]  /*1e80*/  STSM.16.M88.4 [R2], R32 ;  /* 0x0000002002007844 */ /* 0x000fe80000000200 */
[----:B------:R-:W-:Y:S04]  /*1e90*/  STSM.16.M88.4 [R4], R40 ;  /* 0x0000002804007844 */ /* 0x000fe80000000200 */
[----:B------:R-:W-:Y:S01]  /*1ea0*/  STSM.16.M88.4 [R3], R48 ;  /* 0x0000003003007844 */ /* 0x000fe20000000200 */
[----:B------:R1:W-:Y:S06]  /*1eb0*/  MEMBAR.ALL.CTA ;  /* 0x0000000000007992 */ /* 0x0003ec0000008000 */
[----:B-1----:R-:W1:Y:S02]  /*1ec0*/  FENCE.VIEW.ASYNC.S ;  /* 0x00000000000073c6 */ /* 0x002e640000000000 */
[----:B-1----:R-:W-:Y:S06]  /*1ed0*/  BAR.SYNC.DEFER_BLOCKING 0x0 ;  /* 0x0000000000007b1d */ /* 0x002fec0000010000 */
[----:B------:R1:W-:Y:S01]  /*1ee0*/  @UP1 UTMASTG.2D [UR12], [UR6] ;  /* 0x0000000c060013b5 */ /* 0x0003e20008008000 */
[----:B------:R0:W-:Y:S01]  /*1ef0*/  UTMACMDFLUSH ;  /* 0x00000000000079b7 */ /* 0x0001e20000000000 */
[----:B------:R-:W-:-:S04]  /*1f00*/  DEPBAR.LE SB0, 0x0 ;  /* 0x000080000000791a */ /* 0x000fc80000000000 */
[----:B------:R-:W-:Y:S06]  /*1f10*/  BAR.SYNC.DEFER_BLOCKING 0x0 ;  /* 0x0000000000007b1d */ /* 0x000fec0000010000 */
[----:B-1----:R-:W-:Y:S05]  /*1f20*/  EXIT ;  /* 0x000000000000794d */ /* 0x002fea0003800000 */
.L_x_48:
[----:B------:R-:W1:Y:S02]  /*1f30*/  SYNCS.PHASECHK.TRANS64.TRYWAIT P0, [UR32+0x24000], R2 ;  /* 0x02400002ff0075a7 */ /* 0x000e640008000160 */
[----:B-1----:R-:W-:Y:S05]  /*1f40*/  @!P0 BRA `(.L_x_48) ;  /* 0xfffffffc00f88947 */ /* 0x002fea000383ffff */
[----:B------:R-:W-:Y:S05]  /*1f50*/  BRA `(.L_x_50) ;  /* 0xfffffff800587947 */ /* 0x000fea000383ffff */
.L_x_51:
[----:B------:R-:W-:-:S00]  /*1f60*/  BRA `(.L_x_51) ;  /* 0xfffffffc00fc7947 */ /* 0x000fc0000383ffff */
[----:B------:R-:W-:-:S00]  /*1f70*/  NOP ;  /* 0x0000000000007918 */ /* 0x000fc00000000000 */
        /* <DEDUP_REMOVED lines=8> */
.L_x_52:


//--------------------- .nv.shared.gluon_wgmma    --------------------------
	.section	.nv.shared.gluon_wgmma,"aw",@nobits
	.sectionflags	@""
	.align	16
	.zero		1024


//--------------------- .nv.shared.reserved.0     --------------------------
	.section	.nv.shared.reserved.0,"aw",@nobits
	.weak		__nv_reservedSMEM_offset_0_alias
	.size		__nv_reservedSMEM_offset_0_alias, 0, 0
	.other		__nv_reservedSMEM_offset_0_alias,@"STO_CUDA_RESERVED_SHARED STV_DEFAULT"
__nv_reservedSMEM_offset_0_alias:
	.zero		0


//--------------------- .nv.constant0.gluon_wgmma --------------------------
	.section	.nv.constant0.gluon_wgmma,"a",@progbits
	.sectionflags	@""
	.align	4
.nv.constant0.gluon_wgmma:
	.zero		608


//--------------------- SYMBOLS --------------------------

	.type		.nv.reservedSmem.offset0,@object
	.size		.nv.reservedSmem.offset0,0x4
